// auto-generated by cutlass_sweep.gemm — config: {"arch": "sm_100", "cluster_m": 2, "cluster_n": 1, "dtype": "fp32", "dtype_b": "fp32", "layout": "nt", "stages": 0, "tile_k": 32, "tile_m": 128, "tile_n": 128}
#include "cutlass/cutlass.h"
#include "cutlass/gemm/collective/collective_builder.hpp"
#include "cutlass/gemm/device/gemm_universal_adapter.h"
#include "cutlass/gemm/kernel/gemm_universal.hpp"
#include "cutlass/epilogue/collective/collective_builder.hpp"

using ElemA = float;
using ElemB = float;
using ElemCD = float;
using Acc  = float;
using TileShape    = cute::Shape<cute::_128, cute::_128, cute::_32>;
using ClusterShape = cute::Shape<cute::_2, cute::_1, cute::_1>;

using CollectiveEpilogue = typename cutlass::epilogue::collective::CollectiveBuilder<
    cutlass::arch::Sm100, cutlass::arch::OpClassTensorOp,
    TileShape, ClusterShape,
    cutlass::epilogue::collective::EpilogueTileAuto,
    Acc, Acc,
    ElemCD, cutlass::layout::RowMajor, 128 / cutlass::sizeof_bits<ElemCD>::value,
    ElemCD, cutlass::layout::RowMajor, 128 / cutlass::sizeof_bits<ElemCD>::value,
    cutlass::epilogue::collective::EpilogueScheduleAuto
  >::CollectiveOp;

using CollectiveMainloop = typename cutlass::gemm::collective::CollectiveBuilder<
    cutlass::arch::Sm100, cutlass::arch::OpClassTensorOp,
    ElemA, cutlass::layout::RowMajor, 128 / cutlass::sizeof_bits<ElemA>::value,
    ElemB, cutlass::layout::ColumnMajor, 128 / cutlass::sizeof_bits<ElemB>::value,
    Acc,
    TileShape, ClusterShape,
    cutlass::gemm::collective::StageCountAutoCarveout<static_cast<int>(sizeof(typename CollectiveEpilogue::SharedStorage))>,
    cutlass::gemm::collective::KernelScheduleAuto
  >::CollectiveOp;

using GemmKernel = cutlass::gemm::kernel::GemmUniversal<
    cute::Shape<int,int,int,int>,
    CollectiveMainloop,
    CollectiveEpilogue
>;
using Gemm = cutlass::gemm::device::GemmUniversalAdapter<GemmKernel>;

// Force the device kernel symbol into the cubin without needing a host main.
auto* _anchor = &cutlass::device_kernel<GemmKernel>;


// ===== COMPILED SASS (sm_100a) =====

	.target	sm_100a

	.elftype	@"ET_EXEC"


//--------------------- .note.nv.tkinfo           --------------------------
	.section	.note.nv.tkinfo,"",@"SHT_NOTE"
	.sectionflags	@"SHF_NOTE_NV_TKINFO"
	.tkinfo
        /*0018*/ 	.word	0x00000002
        /*0030*/ 	.string	""
        /*0030*/ 	.string	"ptxas"
        /*0030*/ 	.string	"Cuda compilation tools, release 13.0, V13.0.88"
        /*0030*/ 	.string	"Build cuda_13.0.r13.0/compiler.36424714_0"
        /*0030*/ 	.string	"-arch sm_100a -m 64 "



//--------------------- .note.nv.cuinfo           --------------------------
	.section	.note.nv.cuinfo,"",@"SHT_NOTE"
	.sectionflags	@"SHF_NOTE_NV_CUINFO"
        /*0018*/ 	.short	0x0002
        /*001a*/ 	.short	0x0064
        /*001c*/ 	.short	0x0082
	.zero		2


//--------------------- .nv.info                  --------------------------
	.section	.nv.info,"",@"SHT_CUDA_INFO"
	.align	4


	//----- nvinfo : EIATTR_REGCOUNT
	.align		4
        /*0000*/ 	.byte	0x04, 0x2f
        /*0002*/ 	.short	(.L_19 - .L_18)
	.align		4
.L_18:
        /*0004*/ 	.word	index@(_ZN7cutlass13device_kernelINS_4gemm6kernel13GemmUniversalIN4cute5tupleIJiiiiEEENS1_10collective13CollectiveMmaINS1_35MainloopSm100TmaUmmaWarpSpecializedILi12ELi2ELi4ENS5_IJNS4_1CILi2EEENSA_ILi1EEESC_EEEEENS5_IJNSA_ILi128EEESF_NSA_ILi32EEEEEEfNS5_IJlSC_lEEEfSI_NS4_8TiledMMAINS4_8MMA_AtomIJNS4_23SM100_MMA_TF32_2x1SM_SSINS_10tfloat32_tESM_fLi128ELi128ELNS4_4UMMA5MajorE0ELSO_0ELNSN_7ScaleInE0ELSP_0EEEEEENS4_6LayoutINS5_IJSC_SC_SC_EEENS5_IJNSA_ILi0EEESU_SU_EEEEENS5_IJNS4_10UnderscoreESX_SX_EEEEENS4_18SM100_TMA_2SM_LOADENS4_14ComposedLayoutINS4_7SwizzleILi3ELi4ELi3EEENS4_18smem_ptr_flag_bitsILi32EEENSS_INS5_IJNSA_ILi8EEESG_EEENS5_IJSG_SC_EEEEEEEvNS4_8identityES10_S1A_vS1B_EENS_8epilogue10collective18CollectiveEpilogueINS1D_23Sm100TmaWarpSpecializedILi4ELi2ELi16ELb1ELb0EEEJNS5_IJNSA_ILi64EEESF_SG_EEENS5_IJNSS_IS1I_SC_EENSS_INS5_IJNSA_ILi16EEESB_EEENS5_IJSC_S1I_EEEEEEEEfSI_fSI_NS1D_6fusion15FusionCallbacksIS1H_NS1Q_17LinearCombinationIffffLNS_15FloatRoundStyleE2EEES1J_S1P_JEEENS4_5SM1004TMEM4LOAD26SM100_TMEM_LOAD_32dp32b16xENS4_13SM90_TMA_LOADENS11_INS12_ILi2ELi4ELi3EEES15_NSS_INS5_IJS16_S1L_EEENS5_IJS1L_SC_EEEEEEENS4_39AutoVectorizingCopyWithAssumedAlignmentILi128EEENS4_14SM90_TMA_STOREES25_S27_S27_EEEvvEEEEvNT_6ParamsE)
        /*0008*/ 	.word	0x0000005a


	//----- nvinfo : EIATTR_FRAME_SIZE
	.align		4
.L_19:
        /*000c*/ 	.byte	0x04, 0x11
        /*000e*/ 	.short	(.L_21 - .L_20)
	.align		4
.L_20:
        /*0010*/ 	.word	index@($__internal_2_$__cuda_sm10x_tcgen05_guardrail_trap_unallocated_columns_being_dealloced)
        /*0014*/ 	.word	0x00000000


	//----- nvinfo : EIATTR_FRAME_SIZE
	.align		4
.L_21:
        /*0018*/ 	.byte	0x04, 0x11
        /*001a*/ 	.short	(.L_23 - .L_22)
	.align		4
.L_22:
        /*001c*/ 	.word	index@($__internal_1_$__cuda_sm10x_tcgen05_guardrail_trap_phase_invalid_during_alloc)
        /*0020*/ 	.word	0x00000000


	//----- nvinfo : EIATTR_FRAME_SIZE
	.align		4
.L_23:
        /*0024*/ 	.byte	0x04, 0x11
        /*0026*/ 	.short	(.L_25 - .L_24)
	.align		4
.L_24:
        /*0028*/ 	.word	index@($__internal_0_$__cuda_sm10x_tcgen05_guardrail_trap_col_being_dealloced_not_returned_by_alloc)
        /*002c*/ 	.word	0x00000000


	//----- nvinfo : EIATTR_FRAME_SIZE
	.align		4
.L_25:
        /*0030*/ 	.byte	0x04, 0x11
        /*0032*/ 	.short	(.L_27 - .L_26)
	.align		4
.L_26:
        /*0034*/ 	.word	index@(_ZN7cutlass13device_kernelINS_4gemm6kernel13GemmUniversalIN4cute5tupleIJiiiiEEENS1_10collective13CollectiveMmaINS1_35MainloopSm100TmaUmmaWarpSpecializedILi12ELi2ELi4ENS5_IJNS4_1CILi2EEENSA_ILi1EEESC_EEEEENS5_IJNSA_ILi128EEESF_NSA_ILi32EEEEEEfNS5_IJlSC_lEEEfSI_NS4_8TiledMMAINS4_8MMA_AtomIJNS4_23SM100_MMA_TF32_2x1SM_SSINS_10tfloat32_tESM_fLi128ELi128ELNS4_4UMMA5MajorE0ELSO_0ELNSN_7ScaleInE0ELSP_0EEEEEENS4_6LayoutINS5_IJSC_SC_SC_EEENS5_IJNSA_ILi0EEESU_SU_EEEEENS5_IJNS4_10UnderscoreESX_SX_EEEEENS4_18SM100_TMA_2SM_LOADENS4_14ComposedLayoutINS4_7SwizzleILi3ELi4ELi3EEENS4_18smem_ptr_flag_bitsILi32EEENSS_INS5_IJNSA_ILi8EEESG_EEENS5_IJSG_SC_EEEEEEEvNS4_8identityES10_S1A_vS1B_EENS_8epilogue10collective18CollectiveEpilogueINS1D_23Sm100TmaWarpSpecializedILi4ELi2ELi16ELb1ELb0EEEJNS5_IJNSA_ILi64EEESF_SG_EEENS5_IJNSS_IS1I_SC_EENSS_INS5_IJNSA_ILi16EEESB_EEENS5_IJSC_S1I_EEEEEEEEfSI_fSI_NS1D_6fusion15FusionCallbacksIS1H_NS1Q_17LinearCombinationIffffLNS_15FloatRoundStyleE2EEES1J_S1P_JEEENS4_5SM1004TMEM4LOAD26SM100_TMEM_LOAD_32dp32b16xENS4_13SM90_TMA_LOADENS11_INS12_ILi2ELi4ELi3EEES15_NSS_INS5_IJS16_S1L_EEENS5_IJS1L_SC_EEEEEEENS4_39AutoVectorizingCopyWithAssumedAlignmentILi128EEENS4_14SM90_TMA_STOREES25_S27_S27_EEEvvEEEEvNT_6ParamsE)
        /*0038*/ 	.word	0x00000000


	//----- nvinfo : EIATTR_MIN_STACK_SIZE
	.align		4
.L_27:
        /*003c*/ 	.byte	0x04, 0x12
        /*003e*/ 	.short	(.L_29 - .L_28)
	.align		4
.L_28:
        /*0040*/ 	.word	index@(_ZN7cutlass13device_kernelINS_4gemm6kernel13GemmUniversalIN4cute5tupleIJiiiiEEENS1_10collective13CollectiveMmaINS1_35MainloopSm100TmaUmmaWarpSpecializedILi12ELi2ELi4ENS5_IJNS4_1CILi2EEENSA_ILi1EEESC_EEEEENS5_IJNSA_ILi128EEESF_NSA_ILi32EEEEEEfNS5_IJlSC_lEEEfSI_NS4_8TiledMMAINS4_8MMA_AtomIJNS4_23SM100_MMA_TF32_2x1SM_SSINS_10tfloat32_tESM_fLi128ELi128ELNS4_4UMMA5MajorE0ELSO_0ELNSN_7ScaleInE0ELSP_0EEEEEENS4_6LayoutINS5_IJSC_SC_SC_EEENS5_IJNSA_ILi0EEESU_SU_EEEEENS5_IJNS4_10UnderscoreESX_SX_EEEEENS4_18SM100_TMA_2SM_LOADENS4_14ComposedLayoutINS4_7SwizzleILi3ELi4ELi3EEENS4_18smem_ptr_flag_bitsILi32EEENSS_INS5_IJNSA_ILi8EEESG_EEENS5_IJSG_SC_EEEEEEEvNS4_8identityES10_S1A_vS1B_EENS_8epilogue10collective18CollectiveEpilogueINS1D_23Sm100TmaWarpSpecializedILi4ELi2ELi16ELb1ELb0EEEJNS5_IJNSA_ILi64EEESF_SG_EEENS5_IJNSS_IS1I_SC_EENSS_INS5_IJNSA_ILi16EEESB_EEENS5_IJSC_S1I_EEEEEEEEfSI_fSI_NS1D_6fusion15FusionCallbacksIS1H_NS1Q_17LinearCombinationIffffLNS_15FloatRoundStyleE2EEES1J_S1P_JEEENS4_5SM1004TMEM4LOAD26SM100_TMEM_LOAD_32dp32b16xENS4_13SM90_TMA_LOADENS11_INS12_ILi2ELi4ELi3EEES15_NSS_INS5_IJS16_S1L_EEENS5_IJS1L_SC_EEEEEEENS4_39AutoVectorizingCopyWithAssumedAlignmentILi128EEENS4_14SM90_TMA_STOREES25_S27_S27_EEEvvEEEEvNT_6ParamsE)
        /*0044*/ 	.word	0x00000000
.L_29:


//--------------------- .nv.compat                --------------------------
	.section	.nv.compat,"",@"SHT_CUDA_COMPAT_INFO"
	.align	4
        /*0000*/ 	.byte	0x02, 0x09, 0x01, 0x00, 0x02, 0x02, 0x02, 0x00, 0x02, 0x05, 0x05, 0x00, 0x03, 0x07, 0x01, 0x01
        /*0010*/ 	.byte	0x02, 0x03, 0x01, 0x00, 0x02, 0x06, 0x01, 0x00, 0x04, 0x0b, 0x08, 0x00, 0x09, 0x00, 0x00, 0x00
        /*0020*/ 	.byte	0x00, 0x00, 0x00, 0x00


//--------------------- .nv.info._ZN7cutlass13device_kernelINS_4gemm6kernel13GemmUniversalIN4cute5tupleIJiiiiEEENS1_10collective13CollectiveMmaINS1_35MainloopSm100TmaUmmaWarpSpecializedILi12ELi2ELi4ENS5_IJNS4_1CILi2EEENSA_ILi1EEESC_EEEEENS5_IJNSA_ILi128EEESF_NSA_ILi32EEEEEEfNS5_IJlSC_lEEEfSI_NS4_8TiledMMAINS4_8MMA_AtomIJNS4_23SM100_MMA_TF32_2x1SM_SSINS_10tfloat32_tESM_fLi128ELi128ELNS4_4UMMA5MajorE0ELSO_0ELNSN_7ScaleInE0ELSP_0EEEEEENS4_6LayoutINS5_IJSC_SC_SC_EEENS5_IJNSA_ILi0EEESU_SU_EEEEENS5_IJNS4_10UnderscoreESX_SX_EEEEENS4_18SM100_TMA_2SM_LOADENS4_14ComposedLayoutINS4_7SwizzleILi3ELi4ELi3EEENS4_18smem_ptr_flag_bitsILi32EEENSS_INS5_IJNSA_ILi8EEESG_EEENS5_IJSG_SC_EEEEEEEvNS4_8identityES10_S1A_vS1B_EENS_8epilogue10collective18CollectiveEpilogueINS1D_23Sm100TmaWarpSpecializedILi4ELi2ELi16ELb1ELb0EEEJNS5_IJNSA_ILi64EEESF_SG_EEENS5_IJNSS_IS1I_SC_EENSS_INS5_IJNSA_ILi16EEESB_EEENS5_IJSC_S1I_EEEEEEEEfSI_fSI_NS1D_6fusion15FusionCallbacksIS1H_NS1Q_17LinearCombinationIffffLNS_15FloatRoundStyleE2EEES1J_S1P_JEEENS4_5SM1004TMEM4LOAD26SM100_TMEM_LOAD_32dp32b16xENS4_13SM90_TMA_LOADENS11_INS12_ILi2ELi4ELi3EEES15_NSS_INS5_IJS16_S1L_EEENS5_IJS1L_SC_EEEEEEENS4_39AutoVectorizingCopyWithAssumedAlignmentILi128EEENS4_14SM90_TMA_STOREES25_S27_S27_EEEvvEEEEvNT_6ParamsE --------------------------
	.section	.nv.info._ZN7cutlass13device_kernelINS_4gemm6kernel13GemmUniversalIN4cute5tupleIJiiiiEEENS1_10collective13CollectiveMmaINS1_35MainloopSm100TmaUmmaWarpSpecializedILi12ELi2ELi4ENS5_IJNS4_1CILi2EEENSA_ILi1EEESC_EEEEENS5_IJNSA_ILi128EEESF_NSA_ILi32EEEEEEfNS5_IJlSC_lEEEfSI_NS4_8TiledMMAINS4_8MMA_AtomIJNS4_23SM100_MMA_TF32_2x1SM_SSINS_10tfloat32_tESM_fLi128ELi128ELNS4_4UMMA5MajorE0ELSO_0ELNSN_7ScaleInE0ELSP_0EEEEEENS4_6LayoutINS5_IJSC_SC_SC_EEENS5_IJNSA_ILi0EEESU_SU_EEEEENS5_IJNS4_10UnderscoreESX_SX_EEEEENS4_18SM100_TMA_2SM_LOADENS4_14ComposedLayoutINS4_7SwizzleILi3ELi4ELi3EEENS4_18smem_ptr_flag_bitsILi32EEENSS_INS5_IJNSA_ILi8EEESG_EEENS5_IJSG_SC_EEEEEEEvNS4_8identityES10_S1A_vS1B_EENS_8epilogue10collective18CollectiveEpilogueINS1D_23Sm100TmaWarpSpecializedILi4ELi2ELi16ELb1ELb0EEEJNS5_IJNSA_ILi64EEESF_SG_EEENS5_IJNSS_IS1I_SC_EENSS_INS5_IJNSA_ILi16EEESB_EEENS5_IJSC_S1I_EEEEEEEEfSI_fSI_NS1D_6fusion15FusionCallbacksIS1H_NS1Q_17LinearCombinationIffffLNS_15FloatRoundStyleE2EEES1J_S1P_JEEENS4_5SM1004TMEM4LOAD26SM100_TMEM_LOAD_32dp32b16xENS4_13SM90_TMA_LOADENS11_INS12_ILi2ELi4ELi3EEES15_NSS_INS5_IJS16_S1L_EEENS5_IJS1L_SC_EEEEEEENS4_39AutoVectorizingCopyWithAssumedAlignmentILi128EEENS4_14SM90_TMA_STOREES25_S27_S27_EEEvvEEEEvNT_6ParamsE,"",@"SHT_CUDA_INFO"
	.sectionflags	@""
	.align	4


	//----- nvinfo : EIATTR_CUDA_API_VERSION
	.align		4
        /*0000*/ 	.byte	0x04, 0x37
        /*0002*/ 	.short	(.L_31 - .L_30)
.L_30:
        /*0004*/ 	.word	0x00000082


	//----- nvinfo : EIATTR_KPARAM_INFO
	.align		4
.L_31:
        /*0008*/ 	.byte	0x04, 0x17
        /*000a*/ 	.short	(.L_33 - .L_32)
.L_32:
        /*000c*/ 	.word	0x00000000
        /*0010*/ 	.short	0x0000
        /*0012*/ 	.short	0x0000
        /*0014*/ 	.byte	0x00, 0xf0, 0x01, 0x20


	//----- nvinfo : EIATTR_AT_ENTRY_FRAGMENTS
	.align		4
.L_33:
        /*0018*/ 	.byte	0x04, 0x4f
        /*001a*/ 	.short	(.L_35 - .L_34)


	//   ....[0]....
.L_34:
        /*001c*/ 	.word	0x00000007


	//----- nvinfo : EIATTR_RESERVED_SMEM_USED
	.align		4
.L_35:
        /*0020*/ 	.byte	0x01, 0x41
	.zero		2


	//----- nvinfo : EIATTR_SPARSE_MMA_MASK
	.align		4
        /*0024*/ 	.byte	0x03, 0x50
        /*0026*/ 	.short	0x0000


	//----- nvinfo : EIATTR_TCGEN05_2CTA_USED
	.align		4
        /*0028*/ 	.byte	0x01, 0x52
	.zero		2


	//----- nvinfo : EIATTR_MAXREG_COUNT
	.align		4
        /*002c*/ 	.byte	0x03, 0x1b
        /*002e*/ 	.short	0x00ff


	//----- nvinfo : EIATTR_NUM_BARRIERS
	.align		4
        /*0030*/ 	.byte	0x02, 0x4c
        /*0032*/ 	.byte	0x07
	.zero		1


	//----- nvinfo : EIATTR_EXTERNS
	.align		4
        /*0034*/ 	.byte	0x04, 0x0f
        /*0036*/ 	.short	(.L_37 - .L_36)


	//   ....[0]....
	.align		4
.L_36:
        /*0038*/ 	.word	index@(__assertfail)


	//----- nvinfo : EIATTR_MERCURY_ISA_VERSION
	.align		4
.L_37:
        /*003c*/ 	.byte	0x03, 0x5f
        /*003e*/ 	.short	0x0101


	//----- nvinfo : EIATTR_INT_WARP_WIDE_INSTR_OFFSETS
	.align		4
        /*0040*/ 	.byte	0x04, 0x31
        /*0042*/ 	.short	(.L_39 - .L_38)


	//   ....[0]....
.L_38:
        /*0044*/ 	.word	0x00000e40


	//   ....[1]....
        /*0048*/ 	.word	0x00000ee0


	//   ....[2]....
        /*004c*/ 	.word	0x00002200


	//   ....[3]....
        /*0050*/ 	.word	0x00004550


	//   ....[4]....
        /*0054*/ 	.word	0x00004580


	//   ....[5]....
        /*0058*/ 	.word	0x000045d0


	//   ....[6]....
        /*005c*/ 	.word	0x00004ee0


	//   ....[7]....
        /*0060*/ 	.word	0x00004f00


	//   ....[8]....
        /*0064*/ 	.word	0x00004fe0


	//   ....[9]....
        /*0068*/ 	.word	0x000050a0


	//   ....[10]....
        /*006c*/ 	.word	0x000050c0


	//   ....[11]....
        /*0070*/ 	.word	0x00005190


	//   ....[12]....
        /*0074*/ 	.word	0x00005280


	//   ....[13]....
        /*0078*/ 	.word	0x000052a0


	//   ....[14]....
        /*007c*/ 	.word	0x000053a0


	//   ....[15]....
        /*0080*/ 	.word	0x00005550


	//   ....[16]....
        /*0084*/ 	.word	0x00005560


	//   ....[17]....
        /*0088*/ 	.word	0x000056f0


	//----- nvinfo : EIATTR_COOP_GROUP_MASK_REGIDS
	.align		4
.L_39:
        /*008c*/ 	.byte	0x04, 0x29
        /*008e*/ 	.short	(.L_41 - .L_40)


	//   ....[0]....
.L_40:
        /*0090*/ 	.word	0xffffffff


	//   ....[1]....
        /*0094*/ 	.word	0xffffffff


	//   ....[2]....
        /*0098*/ 	.word	0xffffffff


	//   ....[3]....
        /*009c*/ 	.word	0xffffffff


	//   ....[4]....
        /*00a0*/ 	.word	0xffffffff


	//   ....[5]....
        /*00a4*/ 	.word	0xffffffff


	//   ....[6]....
        /*00a8*/ 	.word	0xffffffff


	//   ....[7]....
        /*00ac*/ 	.word	0xffffffff


	//   ....[8]....
        /*00b0*/ 	.word	0xffffffff


	//   ....[9]....
        /*00b4*/ 	.word	0xffffffff


	//   ....[10]....
        /*00b8*/ 	.word	0xffffffff


	//   ....[11]....
        /*00bc*/ 	.word	0xffffffff


	//   ....[12]....
        /*00c0*/ 	.word	0xffffffff


	//   ....[13]....
        /*00c4*/ 	.word	0xffffffff


	//----- nvinfo : EIATTR_COOP_GROUP_INSTR_OFFSETS
	.align		4
.L_41:
        /*00c8*/ 	.byte	0x04, 0x28
        /*00ca*/ 	.short	(.L_43 - .L_42)


	//   ....[0]....
.L_42:
        /*00cc*/ 	.word	0x000000c0


	//   ....[1]....
        /*00d0*/ 	.word	0x00000500


	//   ....[2]....
        /*00d4*/ 	.word	0x000007b0


	//   ....[3]....
        /*00d8*/ 	.word	0x00000940


	//   ....[4]....
        /*00dc*/ 	.word	0x00000a30


	//   ....[5]....
        /*00e0*/ 	.word	0x00000b90


	//   ....[6]....
        /*00e4*/ 	.word	0x00000d20


	//   ....[7]....
        /*00e8*/ 	.word	0x00000f60


	//   ....[8]....
        /*00ec*/ 	.word	0x000020e0


	//   ....[9]....
        /*00f0*/ 	.word	0x00003340


	//   ....[10]....
        /*00f4*/ 	.word	0x00003810


	//   ....[11]....
        /*00f8*/ 	.word	0x00003840


	//   ....[12]....
        /*00fc*/ 	.word	0x00004460


	//   ....[13]....
        /*0100*/ 	.word	0x00004670


	//----- nvinfo : EIATTR_VRC_CTA_INIT_COUNT
	.align		4
.L_43:
        /*0104*/ 	.byte	0x02, 0x4a
        /*0106*/ 	.byte	0x80
	.zero		1


	//----- nvinfo : EIATTR_SYSCALL_OFFSETS
	.align		4
        /*0108*/ 	.byte	0x04, 0x46
        /*010a*/ 	.short	(.L_45 - .L_44)


	//   ....[0]....
.L_44:
        /*010c*/ 	.word	0x000061e0


	//   ....[1]....
        /*0110*/ 	.word	0x000062d0


	//   ....[2]....
        /*0114*/ 	.word	0x00006a40


	//   ....[3]....
        /*0118*/ 	.word	0x00007200


	//   ....[4]....
        /*011c*/ 	.word	0x000079a0


	//   ....[5]....
        /*0120*/ 	.word	0x00008140


	//----- nvinfo : EIATTR_MBARRIER_INSTR_OFFSETS
	.align		4
.L_45:
        /*0124*/ 	.byte	0x04, 0x39
        /*0126*/ 	.short	(.L_47 - .L_46)


	//   ....[0]....
.L_46:
        /*0128*/ 	.word	0x00000610
        /*012c*/ 	.word	0x000000ff
        /*0130*/ 	.word	0x00000000
        /*0134*/ 	.short	0x0100
        /*0136*/ 	.byte	0x08
	.zero		1


	//   ....[1]....
        /*0138*/ 	.word	0x00000620
        /*013c*/ 	.word	0x000000ff
        /*0140*/ 	.word	0x00000060
        /*0144*/ 	.short	0x0100
        /*0146*/ 	.byte	0x08
	.zero		1


	//   ....[2]....
        /*0148*/ 	.word	0x00000630
        /*014c*/ 	.word	0x000000ff
        /*0150*/ 	.word	0x00000008
        /*0154*/ 	.short	0x0100
        /*0156*/ 	.byte	0x08
	.zero		1


	//   ....[3]....
        /*0158*/ 	.word	0x00000640
        /*015c*/ 	.word	0x000000ff
        /*0160*/ 	.word	0x00000068
        /*0164*/ 	.short	0x0100
        /*0166*/ 	.byte	0x08
	.zero		1


	//   ....[4]....
        /*0168*/ 	.word	0x00000650
        /*016c*/ 	.word	0x000000ff
        /*0170*/ 	.word	0x00000010
        /*0174*/ 	.short	0x0100
        /*0176*/ 	.byte	0x08
	.zero		1


	//   ....[5]....
        /*0178*/ 	.word	0x00000660
        /*017c*/ 	.word	0x000000ff
        /*0180*/ 	.word	0x00000070
        /*0184*/ 	.short	0x0100
        /*0186*/ 	.byte	0x08
	.zero		1


	//   ....[6]....
        /*0188*/ 	.word	0x00000670
        /*018c*/ 	.word	0x000000ff
        /*0190*/ 	.word	0x00000018
        /*0194*/ 	.short	0x0100
        /*0196*/ 	.byte	0x08
	.zero		1


	//   ....[7]....
        /*0198*/ 	.word	0x00000680
        /*019c*/ 	.word	0x000000ff
        /*01a0*/ 	.word	0x00000078
        /*01a4*/ 	.short	0x0100
        /*01a6*/ 	.byte	0x08
	.zero		1


	//   ....[8]....
        /*01a8*/ 	.word	0x00000690
        /*01ac*/ 	.word	0x000000ff
        /*01b0*/ 	.word	0x00000020
        /*01b4*/ 	.short	0x0100
        /*01b6*/ 	.byte	0x08
	.zero		1


	//   ....[9]....
        /*01b8*/ 	.word	0x000006a0
        /*01bc*/ 	.word	0x000000ff
        /*01c0*/ 	.word	0x00000080
        /*01c4*/ 	.short	0x0100
        /*01c6*/ 	.byte	0x08
	.zero		1


	//   ....[10]....
        /*01c8*/ 	.word	0x000006b0
        /*01cc*/ 	.word	0x000000ff
        /*01d0*/ 	.word	0x00000028
        /*01d4*/ 	.short	0x0100
        /*01d6*/ 	.byte	0x08
	.zero		1


	//   ....[11]....
        /*01d8*/ 	.word	0x000006c0
        /*01dc*/ 	.word	0x000000ff
        /*01e0*/ 	.word	0x00000088
        /*01e4*/ 	.short	0x0100
        /*01e6*/ 	.byte	0x08
	.zero		1


	//   ....[12]....
        /*01e8*/ 	.word	0x000006d0
        /*01ec*/ 	.word	0x000000ff
        /*01f0*/ 	.word	0x00000030
        /*01f4*/ 	.short	0x0100
        /*01f6*/ 	.byte	0x08
	.zero		1


	//   ....[13]....
        /*01f8*/ 	.word	0x000006e0
        /*01fc*/ 	.word	0x000000ff
        /*0200*/ 	.word	0x00000090
        /*0204*/ 	.short	0x0100
        /*0206*/ 	.byte	0x08
	.zero		1


	//   ....[14]....
        /*0208*/ 	.word	0x000006f0
        /*020c*/ 	.word	0x000000ff
        /*0210*/ 	.word	0x00000038
        /*0214*/ 	.short	0x0100
        /*0216*/ 	.byte	0x08
	.zero		1


	//   ....[15]....
        /*0218*/ 	.word	0x00000700
        /*021c*/ 	.word	0x000000ff
        /*0220*/ 	.word	0x00000098
        /*0224*/ 	.short	0x0100
        /*0226*/ 	.byte	0x08
	.zero		1


	//   ....[16]....
        /*0228*/ 	.word	0x00000710
        /*022c*/ 	.word	0x000000ff
        /*0230*/ 	.word	0x00000040
        /*0234*/ 	.short	0x0100
        /*0236*/ 	.byte	0x08
	.zero		1


	//   ....[17]....
        /*0238*/ 	.word	0x00000720
        /*023c*/ 	.word	0x000000ff
        /*0240*/ 	.word	0x000000a0
        /*0244*/ 	.short	0x0100
        /*0246*/ 	.byte	0x08
	.zero		1


	//   ....[18]....
        /*0248*/ 	.word	0x00000730
        /*024c*/ 	.word	0x000000ff
        /*0250*/ 	.word	0x00000048
        /*0254*/ 	.short	0x0100
        /*0256*/ 	.byte	0x08
	.zero		1


	//   ....[19]....
        /*0258*/ 	.word	0x00000740
        /*025c*/ 	.word	0x000000ff
        /*0260*/ 	.word	0x000000a8
        /*0264*/ 	.short	0x0100
        /*0266*/ 	.byte	0x08
	.zero		1


	//   ....[20]....
        /*0268*/ 	.word	0x00000750
        /*026c*/ 	.word	0x000000ff
        /*0270*/ 	.word	0x00000050
        /*0274*/ 	.short	0x0100
        /*0276*/ 	.byte	0x08
	.zero		1


	//   ....[21]....
        /*0278*/ 	.word	0x00000760
        /*027c*/ 	.word	0x000000ff
        /*0280*/ 	.word	0x000000b0
        /*0284*/ 	.short	0x0100
        /*0286*/ 	.byte	0x08
	.zero		1


	//   ....[22]....
        /*0288*/ 	.word	0x00000770
        /*028c*/ 	.word	0x000000ff
        /*0290*/ 	.word	0x00000058
        /*0294*/ 	.short	0x0100
        /*0296*/ 	.byte	0x08
	.zero		1


	//   ....[23]....
        /*0298*/ 	.word	0x00000780
        /*029c*/ 	.word	0x000000ff
        /*02a0*/ 	.word	0x000000b8
        /*02a4*/ 	.short	0x0100
        /*02a6*/ 	.byte	0x08
	.zero		1


	//   ....[24]....
        /*02a8*/ 	.word	0x000008b0
        /*02ac*/ 	.word	0x000000ff
        /*02b0*/ 	.word	0x000000c0
        /*02b4*/ 	.short	0x0100
        /*02b6*/ 	.byte	0x09
	.zero		1


	//   ....[25]....
        /*02b8*/ 	.word	0x000008c0
        /*02bc*/ 	.word	0x000000ff
        /*02c0*/ 	.word	0x000000e0
        /*02c4*/ 	.short	0x0100
        /*02c6*/ 	.byte	0x09
	.zero		1


	//   ....[26]....
        /*02c8*/ 	.word	0x000008d0
        /*02cc*/ 	.word	0x000000ff
        /*02d0*/ 	.word	0x000000c8
        /*02d4*/ 	.short	0x0100
        /*02d6*/ 	.byte	0x09
	.zero		1


	//   ....[27]....
        /*02d8*/ 	.word	0x000008e0
        /*02dc*/ 	.word	0x000000ff
        /*02e0*/ 	.word	0x000000e8
        /*02e4*/ 	.short	0x0100
        /*02e6*/ 	.byte	0x09
	.zero		1


	//   ....[28]....
        /*02e8*/ 	.word	0x000008f0
        /*02ec*/ 	.word	0x000000ff
        /*02f0*/ 	.word	0x000000d0
        /*02f4*/ 	.short	0x0100
        /*02f6*/ 	.byte	0x09
	.zero		1


	//   ....[29]....
        /*02f8*/ 	.word	0x00000900
        /*02fc*/ 	.word	0x000000ff
        /*0300*/ 	.word	0x000000f0
        /*0304*/ 	.short	0x0100
        /*0306*/ 	.byte	0x09
	.zero		1


	//   ....[30]....
        /*0308*/ 	.word	0x00000910
        /*030c*/ 	.word	0x000000ff
        /*0310*/ 	.word	0x000000d8
        /*0314*/ 	.short	0x0100
        /*0316*/ 	.byte	0x09
	.zero		1


	//   ....[31]....
        /*0318*/ 	.word	0x00000920
        /*031c*/ 	.word	0x000000ff
        /*0320*/ 	.word	0x000000f8
        /*0324*/ 	.short	0x0100
        /*0326*/ 	.byte	0x09
	.zero		1


	//   ....[32]....
        /*0328*/ 	.word	0x00000a00
        /*032c*/ 	.word	0x000000ff
        /*0330*/ 	.word	0x00000100
        /*0334*/ 	.short	0x0100
        /*0336*/ 	.byte	0x08
	.zero		1


	//   ....[33]....
        /*0338*/ 	.word	0x00000a10
        /*033c*/ 	.word	0x000000ff
        /*0340*/ 	.word	0x00000108
        /*0344*/ 	.short	0x0100
        /*0346*/ 	.byte	0x08
	.zero		1


	//   ....[34]....
        /*0348*/ 	.word	0x00000b40
        /*034c*/ 	.word	0x000000ff
        /*0350*/ 	.word	0x00000110
        /*0354*/ 	.short	0x0100
        /*0356*/ 	.byte	0x08
	.zero		1


	//   ....[35]....
        /*0358*/ 	.word	0x00000b50
        /*035c*/ 	.word	0x000000ff
        /*0360*/ 	.word	0x00000120
        /*0364*/ 	.short	0x0100
        /*0366*/ 	.byte	0x08
	.zero		1


	//   ....[36]....
        /*0368*/ 	.word	0x00000b60
        /*036c*/ 	.word	0x000000ff
        /*0370*/ 	.word	0x00000118
        /*0374*/ 	.short	0x0100
        /*0376*/ 	.byte	0x08
	.zero		1


	//   ....[37]....
        /*0378*/ 	.word	0x00000b70
        /*037c*/ 	.word	0x000000ff
        /*0380*/ 	.word	0x00000128
        /*0384*/ 	.short	0x0100
        /*0386*/ 	.byte	0x08
	.zero		1


	//   ....[38]....
        /*0388*/ 	.word	0x00000c90
        /*038c*/ 	.word	0x000000ff
        /*0390*/ 	.word	0x00000130
        /*0394*/ 	.short	0x0100
        /*0396*/ 	.byte	0x09
	.zero		1


	//   ....[39]....
        /*0398*/ 	.word	0x00000ca0
        /*039c*/ 	.word	0x000000ff
        /*03a0*/ 	.word	0x00000150
        /*03a4*/ 	.short	0x0100
        /*03a6*/ 	.byte	0x09
	.zero		1


	//   ....[40]....
        /*03a8*/ 	.word	0x00000cb0
        /*03ac*/ 	.word	0x000000ff
        /*03b0*/ 	.word	0x00000138
        /*03b4*/ 	.short	0x0100
        /*03b6*/ 	.byte	0x09
	.zero		1


	//   ....[41]....
        /*03b8*/ 	.word	0x00000cc0
        /*03bc*/ 	.word	0x000000ff
        /*03c0*/ 	.word	0x00000158
        /*03c4*/ 	.short	0x0100
        /*03c6*/ 	.byte	0x09
	.zero		1


	//   ....[42]....
        /*03c8*/ 	.word	0x00000cd0
        /*03cc*/ 	.word	0x000000ff
        /*03d0*/ 	.word	0x00000140
        /*03d4*/ 	.short	0x0100
        /*03d6*/ 	.byte	0x09
	.zero		1


	//   ....[43]....
        /*03d8*/ 	.word	0x00000ce0
        /*03dc*/ 	.word	0x000000ff
        /*03e0*/ 	.word	0x00000160
        /*03e4*/ 	.short	0x0100
        /*03e6*/ 	.byte	0x09
	.zero		1


	//   ....[44]....
        /*03e8*/ 	.word	0x00000cf0
        /*03ec*/ 	.word	0x000000ff
        /*03f0*/ 	.word	0x00000148
        /*03f4*/ 	.short	0x0100
        /*03f6*/ 	.byte	0x09
	.zero		1


	//   ....[45]....
        /*03f8*/ 	.word	0x00000d00
        /*03fc*/ 	.word	0x000000ff
        /*0400*/ 	.word	0x00000168
        /*0404*/ 	.short	0x0100
        /*0406*/ 	.byte	0x09
	.zero		1


	//   ....[46]....
        /*0408*/ 	.word	0x00000df0
        /*040c*/ 	.word	0x000000ff
        /*0410*/ 	.word	0x00000170
        /*0414*/ 	.short	0x0100
        /*0416*/ 	.byte	0x08
	.zero		1


	//   ....[47]....
        /*0418*/ 	.word	0x00000e00
        /*041c*/ 	.word	0x000000ff
        /*0420*/ 	.word	0x00000180
        /*0424*/ 	.short	0x0100
        /*0426*/ 	.byte	0x08
	.zero		1


	//   ....[48]....
        /*0428*/ 	.word	0x00000e10
        /*042c*/ 	.word	0x000000ff
        /*0430*/ 	.word	0x00000178
        /*0434*/ 	.short	0x0100
        /*0436*/ 	.byte	0x08
	.zero		1


	//   ....[49]....
        /*0438*/ 	.word	0x00000e20
        /*043c*/ 	.word	0x000000ff
        /*0440*/ 	.word	0x00000188
        /*0444*/ 	.short	0x0100
        /*0446*/ 	.byte	0x08
	.zero		1


	//   ....[50]....
        /*0448*/ 	.word	0x00000f10
        /*044c*/ 	.word	0x000000ff
        /*0450*/ 	.word	0x00000190
        /*0454*/ 	.short	0x0100
        /*0456*/ 	.byte	0x07
	.zero		1


	//   ....[51]....
        /*0458*/ 	.word	0x00001910
        /*045c*/ 	.word	0x00000002
        /*0460*/ 	.word	0x00000180
        /*0464*/ 	.short	0x010a
        /*0466*/ 	.byte	0xff
	.zero		1


	//   ....[52]....
        /*0468*/ 	.word	0x00001940
        /*046c*/ 	.word	0x00000002
        /*0470*/ 	.word	0x00000170
        /*0474*/ 	.short	0x0101
        /*0476*/ 	.byte	0xff
	.zero		1


	//   ....[53]....
        /*0478*/ 	.word	0x00001a10
        /*047c*/ 	.word	0x000000ff
        /*0480*/ 	.word	0x00000060
        /*0484*/ 	.short	0x010a
        /*0486*/ 	.byte	0x08
	.zero		1


	//   ....[54]....
        /*0488*/ 	.word	0x00001b00
        /*048c*/ 	.word	0x000000ff
        /*0490*/ 	.word	0x00000060
        /*0494*/ 	.short	0x010a
        /*0496*/ 	.byte	0x21
	.zero		1


	//   ....[55]....
        /*0498*/ 	.word	0x00001cc0
        /*049c*/ 	.word	0x000000ff
        /*04a0*/ 	.word	0x00000060
        /*04a4*/ 	.short	0x010a
        /*04a6*/ 	.byte	0x08
	.zero		1


	//   ....[56]....
        /*04a8*/ 	.word	0x00001da0
        /*04ac*/ 	.word	0x000000ff
        /*04b0*/ 	.word	0x00000108
        /*04b4*/ 	.short	0x0101
        /*04b6*/ 	.byte	0x06
	.zero		1


	//   ....[57]....
        /*04b8*/ 	.word	0x00001dc0
        /*04bc*/ 	.word	0x000000ff
        /*04c0*/ 	.word	0x00000060
        /*04c4*/ 	.short	0x010a
        /*04c6*/ 	.byte	0x08
	.zero		1


	//   ....[58]....
        /*04c8*/ 	.word	0x00001e40
        /*04cc*/ 	.word	0x000000ff
        /*04d0*/ 	.word	0x00000060
        /*04d4*/ 	.short	0x010a
        /*04d6*/ 	.byte	0x11
	.zero		1


	//   ....[59]....
        /*04d8*/ 	.word	0x00001fd0
        /*04dc*/ 	.word	0x000000ff
        /*04e0*/ 	.word	0x00000060
        /*04e4*/ 	.short	0x010a
        /*04e6*/ 	.byte	0x08
	.zero		1


	//   ....[60]....
        /*04e8*/ 	.word	0x00002110
        /*04ec*/ 	.word	0x00000002
        /*04f0*/ 	.word	0x00000110
        /*04f4*/ 	.short	0x010a
        /*04f6*/ 	.byte	0xff
	.zero		1


	//   ....[61]....
        /*04f8*/ 	.word	0x000021d0
        /*04fc*/ 	.word	0x00000002
        /*0500*/ 	.word	0x00000000
        /*0504*/ 	.short	0x0101
        /*0506*/ 	.byte	0xff
	.zero		1


	//   ....[62]....
        /*0508*/ 	.word	0x00002730
        /*050c*/ 	.word	0x000000ff
        /*0510*/ 	.word	0x00000000
        /*0514*/ 	.short	0x010a
        /*0516*/ 	.byte	0x04
	.zero		1


	//   ....[63]....
        /*0518*/ 	.word	0x000027c0
        /*051c*/ 	.word	0x000000ff
        /*0520*/ 	.word	0x00000000
        /*0524*/ 	.short	0x010a
        /*0526*/ 	.byte	0x04
	.zero		1


	//   ....[64]....
        /*0528*/ 	.word	0x00002850
        /*052c*/ 	.word	0x000000ff
        /*0530*/ 	.word	0x00000000
        /*0534*/ 	.short	0x010a
        /*0536*/ 	.byte	0x04
	.zero		1


	//   ....[65]....
        /*0538*/ 	.word	0x000028e0
        /*053c*/ 	.word	0x000000ff
        /*0540*/ 	.word	0x00000000
        /*0544*/ 	.short	0x010a
        /*0546*/ 	.byte	0x04
	.zero		1


	//   ....[66]....
        /*0548*/ 	.word	0x00002970
        /*054c*/ 	.word	0x000000ff
        /*0550*/ 	.word	0x00000000
        /*0554*/ 	.short	0x010a
        /*0556*/ 	.byte	0x04
	.zero		1


	//   ....[67]....
        /*0558*/ 	.word	0x00002a00
        /*055c*/ 	.word	0x000000ff
        /*0560*/ 	.word	0x00000000
        /*0564*/ 	.short	0x010a
        /*0566*/ 	.byte	0x04
	.zero		1


	//   ....[68]....
        /*0568*/ 	.word	0x00002a90
        /*056c*/ 	.word	0x000000ff
        /*0570*/ 	.word	0x00000000
        /*0574*/ 	.short	0x010a
        /*0576*/ 	.byte	0x04
	.zero		1


	//   ....[69]....
        /*0578*/ 	.word	0x00002b20
        /*057c*/ 	.word	0x000000ff
        /*0580*/ 	.word	0x00000000
        /*0584*/ 	.short	0x010a
        /*0586*/ 	.byte	0x04
	.zero		1


	//   ....[70]....
        /*0588*/ 	.word	0x00002bb0
        /*058c*/ 	.word	0x000000ff
        /*0590*/ 	.word	0x00000000
        /*0594*/ 	.short	0x010a
        /*0596*/ 	.byte	0x04
	.zero		1


	//   ....[71]....
        /*0598*/ 	.word	0x00002c40
        /*059c*/ 	.word	0x000000ff
        /*05a0*/ 	.word	0x00000000
        /*05a4*/ 	.short	0x010a
        /*05a6*/ 	.byte	0x04
	.zero		1


	//   ....[72]....
        /*05a8*/ 	.word	0x00002cd0
        /*05ac*/ 	.word	0x000000ff
        /*05b0*/ 	.word	0x00000000
        /*05b4*/ 	.short	0x010a
        /*05b6*/ 	.byte	0x04
	.zero		1


	//   ....[73]....
        /*05b8*/ 	.word	0x00002d70
        /*05bc*/ 	.word	0x00000000
        /*05c0*/ 	.word	0x00000000
        /*05c4*/ 	.short	0x010a
        /*05c6*/ 	.byte	0xff
	.zero		1


	//   ....[74]....
        /*05c8*/ 	.word	0x00002ea0
        /*05cc*/ 	.word	0x00000000
        /*05d0*/ 	.word	0x00000170
        /*05d4*/ 	.short	0x010a
        /*05d6*/ 	.byte	0xff
	.zero		1


	//   ....[75]....
        /*05d8*/ 	.word	0x00002f10
        /*05dc*/ 	.word	0x00000000
        /*05e0*/ 	.word	0x00000000
        /*05e4*/ 	.short	0x0101
        /*05e6*/ 	.byte	0xff
	.zero		1


	//   ....[76]....
        /*05e8*/ 	.word	0x00002f30
        /*05ec*/ 	.word	0x000000ff
        /*05f0*/ 	.word	0x00000120
        /*05f4*/ 	.short	0x010a
        /*05f6*/ 	.byte	0x05
	.zero		1


	//   ....[77]....
        /*05f8*/ 	.word	0x00003050
        /*05fc*/ 	.word	0x00000000
        /*0600*/ 	.word	0x00000110
        /*0604*/ 	.short	0x010a
        /*0606*/ 	.byte	0xff
	.zero		1


	//   ....[78]....
        /*0608*/ 	.word	0x00003150
        /*060c*/ 	.word	0x00000000
        /*0610*/ 	.word	0x00000000
        /*0614*/ 	.short	0x0101
        /*0616*/ 	.byte	0xff
	.zero		1


	//   ....[79]....
        /*0618*/ 	.word	0x000031e0
        /*061c*/ 	.word	0x000000ff
        /*0620*/ 	.word	0x00000120
        /*0624*/ 	.short	0x0106
        /*0626*/ 	.byte	0x05
	.zero		1


	//   ....[80]....
        /*0628*/ 	.word	0x00003200
        /*062c*/ 	.word	0x000000ff
        /*0630*/ 	.word	0x00000120
        /*0634*/ 	.short	0x010a
        /*0636*/ 	.byte	0x05
	.zero		1


	//   ....[81]....
        /*0638*/ 	.word	0x00003290
        /*063c*/ 	.word	0x000000ff
        /*0640*/ 	.word	0x00000120
        /*0644*/ 	.short	0x0106
        /*0646*/ 	.byte	0x04
	.zero		1


	//   ....[82]....
        /*0648*/ 	.word	0x000032d0
        /*064c*/ 	.word	0x00000000
        /*0650*/ 	.word	0x00000120
        /*0654*/ 	.short	0x010a
        /*0656*/ 	.byte	0xff
	.zero		1


	//   ....[83]....
        /*0658*/ 	.word	0x00003510
        /*065c*/ 	.word	0x000000ff
        /*0660*/ 	.word	0x00000008
        /*0664*/ 	.short	0x010a
        /*0666*/ 	.byte	0x06
	.zero		1


	//   ....[84]....
        /*0668*/ 	.word	0x00003530
        /*066c*/ 	.word	0x000000ff
        /*0670*/ 	.word	0x00000008
        /*0674*/ 	.short	0x010a
        /*0676*/ 	.byte	0x06
	.zero		1


	//   ....[85]....
        /*0678*/ 	.word	0x000036c0
        /*067c*/ 	.word	0x000000ff
        /*0680*/ 	.word	0x00000008
        /*0684*/ 	.short	0x010a
        /*0686*/ 	.byte	0x06
	.zero		1


	//   ....[86]....
        /*0688*/ 	.word	0x000036e0
        /*068c*/ 	.word	0x000000ff
        /*0690*/ 	.word	0x00000008
        /*0694*/ 	.short	0x010a
        /*0696*/ 	.byte	0x06
	.zero		1


	//   ....[87]....
        /*0698*/ 	.word	0x000037a0
        /*069c*/ 	.word	0x000000ff
        /*06a0*/ 	.word	0x00000000
        /*06a4*/ 	.short	0x0101
        /*06a6*/ 	.byte	0x07
	.zero		1


	//   ....[88]....
        /*06a8*/ 	.word	0x00003ae0
        /*06ac*/ 	.word	0x00000000
        /*06b0*/ 	.word	0x00000110
        /*06b4*/ 	.short	0x010a
        /*06b6*/ 	.byte	0xff
	.zero		1


	//   ....[89]....
        /*06b8*/ 	.word	0x00003ba0
        /*06bc*/ 	.word	0x00000000
        /*06c0*/ 	.word	0x00000000
        /*06c4*/ 	.short	0x0101
        /*06c6*/ 	.byte	0xff
	.zero		1


	//   ....[90]....
        /*06c8*/ 	.word	0x00003c60
        /*06cc*/ 	.word	0x000000ff
        /*06d0*/ 	.word	0x00000000
        /*06d4*/ 	.short	0x010a
        /*06d6*/ 	.byte	0x08
	.zero		1


	//   ....[91]....
        /*06d8*/ 	.word	0x00003c70
        /*06dc*/ 	.word	0x000000ff
        /*06e0*/ 	.word	0x00000150
        /*06e4*/ 	.short	0x010a
        /*06e6*/ 	.byte	0x09
	.zero		1


	//   ....[92]....
        /*06e8*/ 	.word	0x00003d20
        /*06ec*/ 	.word	0x000000ff
        /*06f0*/ 	.word	0x00000000
        /*06f4*/ 	.short	0x010a
        /*06f6*/ 	.byte	0x08
	.zero		1


	//   ....[93]....
        /*06f8*/ 	.word	0x00003e50
        /*06fc*/ 	.word	0x000000ff
        /*0700*/ 	.word	0x00000000
        /*0704*/ 	.short	0x010a
        /*0706*/ 	.byte	0x1e
	.zero		1


	//   ....[94]....
        /*0708*/ 	.word	0x00004150
        /*070c*/ 	.word	0x000000ff
        /*0710*/ 	.word	0x00000000
        /*0714*/ 	.short	0x010a
        /*0716*/ 	.byte	0x08
	.zero		1


	//   ....[95]....
        /*0718*/ 	.word	0x000041e0
        /*071c*/ 	.word	0x000000ff
        /*0720*/ 	.word	0x00000000
        /*0724*/ 	.short	0x010a
        /*0726*/ 	.byte	0x08
	.zero		1


	//   ....[96]....
        /*0728*/ 	.word	0x00004270
        /*072c*/ 	.word	0x000000ff
        /*0730*/ 	.word	0x00000000
        /*0734*/ 	.short	0x010a
        /*0736*/ 	.byte	0x08
	.zero		1


	//   ....[97]....
        /*0738*/ 	.word	0x00004310
        /*073c*/ 	.word	0x00000000
        /*0740*/ 	.word	0x00000000
        /*0744*/ 	.short	0x010a
        /*0746*/ 	.byte	0xff
	.zero		1


	//   ....[98]....
        /*0748*/ 	.word	0x00004350
        /*074c*/ 	.word	0x00000000
        /*0750*/ 	.word	0x00000000
        /*0754*/ 	.short	0x010a
        /*0756*/ 	.byte	0xff
	.zero		1


	//   ....[99]....
        /*0758*/ 	.word	0x000043c0
        /*075c*/ 	.word	0x000000ff
        /*0760*/ 	.word	0x00000000
        /*0764*/ 	.short	0x0101
        /*0766*/ 	.byte	0x05
	.zero		1


	//   ....[100]....
        /*0768*/ 	.word	0x00004400
        /*076c*/ 	.word	0x000000ff
        /*0770*/ 	.word	0x00000190
        /*0774*/ 	.short	0x010a
        /*0776*/ 	.byte	0x07
	.zero		1


	//   ....[101]....
        /*0778*/ 	.word	0x00004450
        /*077c*/ 	.word	0x000000ff
        /*0780*/ 	.word	0x00000000
        /*0784*/ 	.short	0x0101
        /*0786*/ 	.byte	0x05
	.zero		1


	//   ....[102]....
        /*0788*/ 	.word	0x00004890
        /*078c*/ 	.word	0x00000000
        /*0790*/ 	.word	0x00000110
        /*0794*/ 	.short	0x010a
        /*0796*/ 	.byte	0xff
	.zero		1


	//   ....[103]....
        /*0798*/ 	.word	0x00004950
        /*079c*/ 	.word	0x00000000
        /*07a0*/ 	.word	0x00000000
        /*07a4*/ 	.short	0x0101
        /*07a6*/ 	.byte	0xff
	.zero		1


	//   ....[104]....
        /*07a8*/ 	.word	0x00004c70
        /*07ac*/ 	.word	0x000000ff
        /*07b0*/ 	.word	0x00000108
        /*07b4*/ 	.short	0x010a
        /*07b6*/ 	.byte	0x07
	.zero		1


	//   ....[105]....
        /*07b8*/ 	.word	0x00004e60
        /*07bc*/ 	.word	0x000000ff
        /*07c0*/ 	.word	0x000000e0
        /*07c4*/ 	.short	0x010a
        /*07c6*/ 	.byte	0x07
	.zero		1


	//   ....[106]....
        /*07c8*/ 	.word	0x00005050
        /*07cc*/ 	.word	0x000000ff
        /*07d0*/ 	.word	0x000000c0
        /*07d4*/ 	.short	0x010b
        /*07d6*/ 	.byte	0x07
	.zero		1


	//   ....[107]....
        /*07d8*/ 	.word	0x00005060
        /*07dc*/ 	.word	0x000000ff
        /*07e0*/ 	.word	0x00000000
        /*07e4*/ 	.short	0x0101
        /*07e6*/ 	.byte	0x0e
	.zero		1


	//   ....[108]....
        /*07e8*/ 	.word	0x00005070
        /*07ec*/ 	.word	0x000000ff
        /*07f0*/ 	.word	0x000000e8
        /*07f4*/ 	.short	0x010a
        /*07f6*/ 	.byte	0x07
	.zero		1


	//   ....[109]....
        /*07f8*/ 	.word	0x00005220
        /*07fc*/ 	.word	0x000000ff
        /*0800*/ 	.word	0x000000c8
        /*0804*/ 	.short	0x010b
        /*0806*/ 	.byte	0x07
	.zero		1


	//   ....[110]....
        /*0808*/ 	.word	0x00005230
        /*080c*/ 	.word	0x000000ff
        /*0810*/ 	.word	0x00000000
        /*0814*/ 	.short	0x0101
        /*0816*/ 	.byte	0x0e
	.zero		1


	//   ....[111]....
        /*0818*/ 	.word	0x00005240
        /*081c*/ 	.word	0x000000ff
        /*0820*/ 	.word	0x000000f0
        /*0824*/ 	.short	0x010a
        /*0826*/ 	.byte	0x07
	.zero		1


	//   ....[112]....
        /*0828*/ 	.word	0x00005430
        /*082c*/ 	.word	0x000000ff
        /*0830*/ 	.word	0x000000d0
        /*0834*/ 	.short	0x010b
        /*0836*/ 	.byte	0x07
	.zero		1


	//   ....[113]....
        /*0838*/ 	.word	0x000054a0
        /*083c*/ 	.word	0x000000ff
        /*0840*/ 	.word	0x00000000
        /*0844*/ 	.short	0x0101
        /*0846*/ 	.byte	0x0e
	.zero		1


	//   ....[114]....
        /*0848*/ 	.word	0x000054b0
        /*084c*/ 	.word	0x000000ff
        /*0850*/ 	.word	0x000000f8
        /*0854*/ 	.short	0x010a
        /*0856*/ 	.byte	0x07
	.zero		1


	//   ....[115]....
        /*0858*/ 	.word	0x00005750
        /*085c*/ 	.word	0x000000ff
        /*0860*/ 	.word	0x000000d8
        /*0864*/ 	.short	0x010b
        /*0866*/ 	.byte	0x07
	.zero		1


	//   ....[116]....
        /*0868*/ 	.word	0x00005770
        /*086c*/ 	.word	0x000000ff
        /*0870*/ 	.word	0x00000000
        /*0874*/ 	.short	0x0101
        /*0876*/ 	.byte	0x0d
	.zero		1


	//   ....[117]....
        /*0878*/ 	.word	0x000057a0
        /*087c*/ 	.word	0x000000ff
        /*0880*/ 	.word	0x000000e0
        /*0884*/ 	.short	0x010a
        /*0886*/ 	.byte	0x07
	.zero		1


	//   ....[118]....
        /*0888*/ 	.word	0x000057c0
        /*088c*/ 	.word	0x000000ff
        /*0890*/ 	.word	0x000000e8
        /*0894*/ 	.short	0x010a
        /*0896*/ 	.byte	0x07
	.zero		1


	//   ....[119]....
        /*0898*/ 	.word	0x000057e0
        /*089c*/ 	.word	0x000000ff
        /*08a0*/ 	.word	0x000000f0
        /*08a4*/ 	.short	0x010a
        /*08a6*/ 	.byte	0x07
	.zero		1


	//   ....[120]....
        /*08a8*/ 	.word	0x00005820
        /*08ac*/ 	.word	0x00000000
        /*08b0*/ 	.word	0x000000f8
        /*08b4*/ 	.short	0x010a
        /*08b6*/ 	.byte	0xff
	.zero		1


	//   ....[121]....
        /*08b8*/ 	.word	0x00005ba0
        /*08bc*/ 	.word	0x00000000
        /*08c0*/ 	.word	0x00000110
        /*08c4*/ 	.short	0x010a
        /*08c6*/ 	.byte	0xff
	.zero		1


	//   ....[122]....
        /*08c8*/ 	.word	0x00005cb0
        /*08cc*/ 	.word	0x00000000
        /*08d0*/ 	.word	0x00000000
        /*08d4*/ 	.short	0x0101
        /*08d6*/ 	.byte	0xff
	.zero		1


	//   ....[123]....
        /*08d8*/ 	.word	0x00006700
        /*08dc*/ 	.word	0x000000ff
        /*08e0*/ 	.word	0x000000c0
        /*08e4*/ 	.short	0x010a
        /*08e6*/ 	.byte	0x30
	.zero		1


	//   ....[124]....
        /*08e8*/ 	.word	0x00006740
        /*08ec*/ 	.word	0x00000054
        /*08f0*/ 	.word	0x00000130
        /*08f4*/ 	.short	0x010a
        /*08f6*/ 	.byte	0xff
	.zero		1


	//   ....[125]....
        /*08f8*/ 	.word	0x00006830
        /*08fc*/ 	.word	0x000000ff
        /*0900*/ 	.word	0x000000c0
        /*0904*/ 	.short	0x010a
        /*0906*/ 	.byte	0x30
	.zero		1


	//   ....[126]....
        /*0908*/ 	.word	0x00006920
        /*090c*/ 	.word	0x00000054
        /*0910*/ 	.word	0x00000130
        /*0914*/ 	.short	0x010a
        /*0916*/ 	.byte	0xff
	.zero		1


	//   ....[127]....
        /*0918*/ 	.word	0x00006f30
        /*091c*/ 	.word	0x00000000
        /*0920*/ 	.word	0x00000000
        /*0924*/ 	.short	0x0101
        /*0926*/ 	.byte	0xff
	.zero		1


	//   ....[128]....
        /*0928*/ 	.word	0x00006f40
        /*092c*/ 	.word	0x00000002
        /*0930*/ 	.word	0x000000c0
        /*0934*/ 	.short	0x010a
        /*0936*/ 	.byte	0xff
	.zero		1


	//   ....[129]....
        /*0938*/ 	.word	0x00007020
        /*093c*/ 	.word	0x00000002
        /*0940*/ 	.word	0x000000c0
        /*0944*/ 	.short	0x010a
        /*0946*/ 	.byte	0xff
	.zero		1


	//   ....[130]....
        /*0948*/ 	.word	0x000076d0
        /*094c*/ 	.word	0x00000010
        /*0950*/ 	.word	0x00000000
        /*0954*/ 	.short	0x0101
        /*0956*/ 	.byte	0xff
	.zero		1


	//   ....[131]....
        /*0958*/ 	.word	0x000076f0
        /*095c*/ 	.word	0x00000000
        /*0960*/ 	.word	0x000000c0
        /*0964*/ 	.short	0x010a
        /*0966*/ 	.byte	0xff
	.zero		1


	//   ....[132]....
        /*0968*/ 	.word	0x000077c0
        /*096c*/ 	.word	0x00000000
        /*0970*/ 	.word	0x000000c0
        /*0974*/ 	.short	0x010a
        /*0976*/ 	.byte	0xff
	.zero		1


	//   ....[133]....
        /*0978*/ 	.word	0x00007e70
        /*097c*/ 	.word	0x00000010
        /*0980*/ 	.word	0x00000000
        /*0984*/ 	.short	0x0101
        /*0986*/ 	.byte	0xff
	.zero		1


	//   ....[134]....
        /*0988*/ 	.word	0x00007e90
        /*098c*/ 	.word	0x00000000
        /*0990*/ 	.word	0x000000c0
        /*0994*/ 	.short	0x010a
        /*0996*/ 	.byte	0xff
	.zero		1


	//   ....[135]....
        /*0998*/ 	.word	0x00007f60
        /*099c*/ 	.word	0x00000000
        /*09a0*/ 	.word	0x000000c0
        /*09a4*/ 	.short	0x010a
        /*09a6*/ 	.byte	0xff
	.zero		1


	//   ....[136]....
        /*09a8*/ 	.word	0x000081d0
        /*09ac*/ 	.word	0x00000054
        /*09b0*/ 	.word	0x00000000
        /*09b4*/ 	.short	0x0101
        /*09b6*/ 	.byte	0xff
	.zero		1


	//   ....[137]....
        /*09b8*/ 	.word	0x00008660
        /*09bc*/ 	.word	0x00000000
        /*09c0*/ 	.word	0x00000000
        /*09c4*/ 	.short	0x0101
        /*09c6*/ 	.byte	0xff
	.zero		1


	//   ....[138]....
        /*09c8*/ 	.word	0x000088d0
        /*09cc*/ 	.word	0x000000ff
        /*09d0*/ 	.word	0x00000000
        /*09d4*/ 	.short	0x0101
        /*09d6*/ 	.byte	0x04
	.zero		1


	//   ....[139]....
        /*09d8*/ 	.word	0x000088f0
        /*09dc*/ 	.word	0x00000002
        /*09e0*/ 	.word	0x00000180
        /*09e4*/ 	.short	0x010a
        /*09e6*/ 	.byte	0xff
	.zero		1


	//   ....[140]....
        /*09e8*/ 	.word	0x00008950
        /*09ec*/ 	.word	0x00000002
        /*09f0*/ 	.word	0x00000060
        /*09f4*/ 	.short	0x010a
        /*09f6*/ 	.byte	0xff
	.zero		1


	//   ....[141]....
        /*09f8*/ 	.word	0x000089b0
        /*09fc*/ 	.word	0x00000002
        /*0a00*/ 	.word	0x00000060
        /*0a04*/ 	.short	0x010a
        /*0a06*/ 	.byte	0xff
	.zero		1


	//   ....[142]....
        /*0a08*/ 	.word	0x00008a00
        /*0a0c*/ 	.word	0x00000002
        /*0a10*/ 	.word	0x00000110
        /*0a14*/ 	.short	0x010a
        /*0a16*/ 	.byte	0xff
	.zero		1


	//   ....[143]....
        /*0a18*/ 	.word	0x00008a60
        /*0a1c*/ 	.word	0x00000000
        /*0a20*/ 	.word	0x00000000
        /*0a24*/ 	.short	0x010a
        /*0a26*/ 	.byte	0xff
	.zero		1


	//   ....[144]....
        /*0a28*/ 	.word	0x00008ac0
        /*0a2c*/ 	.word	0x00000000
        /*0a30*/ 	.word	0x00000000
        /*0a34*/ 	.short	0x010a
        /*0a36*/ 	.byte	0xff
	.zero		1


	//   ....[145]....
        /*0a38*/ 	.word	0x00008b20
        /*0a3c*/ 	.word	0x00000000
        /*0a40*/ 	.word	0x00000000
        /*0a44*/ 	.short	0x010a
        /*0a46*/ 	.byte	0xff
	.zero		1


	//   ....[146]....
        /*0a48*/ 	.word	0x00008b80
        /*0a4c*/ 	.word	0x00000000
        /*0a50*/ 	.word	0x00000000
        /*0a54*/ 	.short	0x010a
        /*0a56*/ 	.byte	0xff
	.zero		1


	//   ....[147]....
        /*0a58*/ 	.word	0x00008be0
        /*0a5c*/ 	.word	0x00000000
        /*0a60*/ 	.word	0x00000000
        /*0a64*/ 	.short	0x010a
        /*0a66*/ 	.byte	0xff
	.zero		1


	//   ....[148]....
        /*0a68*/ 	.word	0x00008c40
        /*0a6c*/ 	.word	0x00000000
        /*0a70*/ 	.word	0x00000000
        /*0a74*/ 	.short	0x010a
        /*0a76*/ 	.byte	0xff
	.zero		1


	//   ....[149]....
        /*0a78*/ 	.word	0x00008ca0
        /*0a7c*/ 	.word	0x00000000
        /*0a80*/ 	.word	0x00000000
        /*0a84*/ 	.short	0x010a
        /*0a86*/ 	.byte	0xff
	.zero		1


	//   ....[150]....
        /*0a88*/ 	.word	0x00008d00
        /*0a8c*/ 	.word	0x00000000
        /*0a90*/ 	.word	0x00000000
        /*0a94*/ 	.short	0x010a
        /*0a96*/ 	.byte	0xff
	.zero		1


	//   ....[151]....
        /*0a98*/ 	.word	0x00008d60
        /*0a9c*/ 	.word	0x00000000
        /*0aa0*/ 	.word	0x00000000
        /*0aa4*/ 	.short	0x010a
        /*0aa6*/ 	.byte	0xff
	.zero		1


	//   ....[152]....
        /*0aa8*/ 	.word	0x00008dc0
        /*0aac*/ 	.word	0x00000000
        /*0ab0*/ 	.word	0x00000000
        /*0ab4*/ 	.short	0x010a
        /*0ab6*/ 	.byte	0xff
	.zero		1


	//   ....[153]....
        /*0ab8*/ 	.word	0x00008e20
        /*0abc*/ 	.word	0x00000000
        /*0ac0*/ 	.word	0x00000000
        /*0ac4*/ 	.short	0x010a
        /*0ac6*/ 	.byte	0xff
	.zero		1


	//   ....[154]....
        /*0ac8*/ 	.word	0x00008e70
        /*0acc*/ 	.word	0x00000000
        /*0ad0*/ 	.word	0x00000170
        /*0ad4*/ 	.short	0x010a
        /*0ad6*/ 	.byte	0xff
	.zero		1


	//   ....[155]....
        /*0ad8*/ 	.word	0x00008ed0
        /*0adc*/ 	.word	0x00000000
        /*0ae0*/ 	.word	0x00000120
        /*0ae4*/ 	.short	0x010a
        /*0ae6*/ 	.byte	0xff
	.zero		1


	//   ....[156]....
        /*0ae8*/ 	.word	0x00008f20
        /*0aec*/ 	.word	0x00000000
        /*0af0*/ 	.word	0x00000110
        /*0af4*/ 	.short	0x010a
        /*0af6*/ 	.byte	0xff
	.zero		1


	//   ....[157]....
        /*0af8*/ 	.word	0x00008f80
        /*0afc*/ 	.word	0x00000000
        /*0b00*/ 	.word	0x00000120
        /*0b04*/ 	.short	0x010a
        /*0b06*/ 	.byte	0xff
	.zero		1


	//   ....[158]....
        /*0b08*/ 	.word	0x00008fe0
        /*0b0c*/ 	.word	0x00000004
        /*0b10*/ 	.word	0x00000008
        /*0b14*/ 	.short	0x010a
        /*0b16*/ 	.byte	0xff
	.zero		1


	//   ....[159]....
        /*0b18*/ 	.word	0x000090c0
        /*0b1c*/ 	.word	0x00000002
        /*0b20*/ 	.word	0x00000008
        /*0b24*/ 	.short	0x010a
        /*0b26*/ 	.byte	0xff
	.zero		1


	//   ....[160]....
        /*0b28*/ 	.word	0x00009110
        /*0b2c*/ 	.word	0x00000000
        /*0b30*/ 	.word	0x00000110
        /*0b34*/ 	.short	0x010a
        /*0b36*/ 	.byte	0xff
	.zero		1


	//   ....[161]....
        /*0b38*/ 	.word	0x00009170
        /*0b3c*/ 	.word	0x00000000
        /*0b40*/ 	.word	0x00000150
        /*0b44*/ 	.short	0x010a
        /*0b46*/ 	.byte	0xff
	.zero		1


	//   ....[162]....
        /*0b48*/ 	.word	0x000091d0
        /*0b4c*/ 	.word	0x00000000
        /*0b50*/ 	.word	0x00000000
        /*0b54*/ 	.short	0x010a
        /*0b56*/ 	.byte	0xff
	.zero		1


	//   ....[163]....
        /*0b58*/ 	.word	0x00009230
        /*0b5c*/ 	.word	0x00000000
        /*0b60*/ 	.word	0x00000000
        /*0b64*/ 	.short	0x010a
        /*0b66*/ 	.byte	0xff
	.zero		1


	//   ....[164]....
        /*0b68*/ 	.word	0x00009290
        /*0b6c*/ 	.word	0x00000000
        /*0b70*/ 	.word	0x00000000
        /*0b74*/ 	.short	0x010a
        /*0b76*/ 	.byte	0xff
	.zero		1


	//   ....[165]....
        /*0b78*/ 	.word	0x000092f0
        /*0b7c*/ 	.word	0x00000000
        /*0b80*/ 	.word	0x00000000
        /*0b84*/ 	.short	0x010a
        /*0b86*/ 	.byte	0xff
	.zero		1


	//   ....[166]....
        /*0b88*/ 	.word	0x00009350
        /*0b8c*/ 	.word	0x00000000
        /*0b90*/ 	.word	0x00000190
        /*0b94*/ 	.short	0x010a
        /*0b96*/ 	.byte	0xff
	.zero		1


	//   ....[167]....
        /*0b98*/ 	.word	0x000093a0
        /*0b9c*/ 	.word	0x00000000
        /*0ba0*/ 	.word	0x00000110
        /*0ba4*/ 	.short	0x010a
        /*0ba6*/ 	.byte	0xff
	.zero		1


	//   ....[168]....
        /*0ba8*/ 	.word	0x00009400
        /*0bac*/ 	.word	0x00000000
        /*0bb0*/ 	.word	0x00000108
        /*0bb4*/ 	.short	0x010a
        /*0bb6*/ 	.byte	0xff
	.zero		1


	//   ....[169]....
        /*0bb8*/ 	.word	0x00009460
        /*0bbc*/ 	.word	0x00000000
        /*0bc0*/ 	.word	0x000000e0
        /*0bc4*/ 	.short	0x010a
        /*0bc6*/ 	.byte	0xff
	.zero		1


	//   ....[170]....
        /*0bc8*/ 	.word	0x000094c0
        /*0bcc*/ 	.word	0x00000000
        /*0bd0*/ 	.word	0x000000e8
        /*0bd4*/ 	.short	0x010a
        /*0bd6*/ 	.byte	0xff
	.zero		1


	//   ....[171]....
        /*0bd8*/ 	.word	0x00009520
        /*0bdc*/ 	.word	0x00000000
        /*0be0*/ 	.word	0x000000f0
        /*0be4*/ 	.short	0x010a
        /*0be6*/ 	.byte	0xff
	.zero		1


	//   ....[172]....
        /*0be8*/ 	.word	0x00009580
        /*0bec*/ 	.word	0x00000000
        /*0bf0*/ 	.word	0x000000f8
        /*0bf4*/ 	.short	0x010a
        /*0bf6*/ 	.byte	0xff
	.zero		1


	//   ....[173]....
        /*0bf8*/ 	.word	0x000095e0
        /*0bfc*/ 	.word	0x00000000
        /*0c00*/ 	.word	0x000000e0
        /*0c04*/ 	.short	0x010a
        /*0c06*/ 	.byte	0xff
	.zero		1


	//   ....[174]....
        /*0c08*/ 	.word	0x00009640
        /*0c0c*/ 	.word	0x00000000
        /*0c10*/ 	.word	0x000000e8
        /*0c14*/ 	.short	0x010a
        /*0c16*/ 	.byte	0xff
	.zero		1


	//   ....[175]....
        /*0c18*/ 	.word	0x000096a0
        /*0c1c*/ 	.word	0x00000000
        /*0c20*/ 	.word	0x000000f0
        /*0c24*/ 	.short	0x010a
        /*0c26*/ 	.byte	0xff
	.zero		1


	//   ....[176]....
        /*0c28*/ 	.word	0x000096f0
        /*0c2c*/ 	.word	0x00000000
        /*0c30*/ 	.word	0x00000110
        /*0c34*/ 	.short	0x010a
        /*0c36*/ 	.byte	0xff
	.zero		1


	//   ....[177]....
        /*0c38*/ 	.word	0x00009750
        /*0c3c*/ 	.word	0x00000002
        /*0c40*/ 	.word	0x000000c0
        /*0c44*/ 	.short	0x010a
        /*0c46*/ 	.byte	0xff
	.zero		1


	//   ....[178]....
        /*0c48*/ 	.word	0x000097a0
        /*0c4c*/ 	.word	0x00000054
        /*0c50*/ 	.word	0x00000130
        /*0c54*/ 	.short	0x010a
        /*0c56*/ 	.byte	0xff
	.zero		1


	//   ....[179]....
        /*0c58*/ 	.word	0x000097f0
        /*0c5c*/ 	.word	0x00000002
        /*0c60*/ 	.word	0x000000c0
        /*0c64*/ 	.short	0x010a
        /*0c66*/ 	.byte	0xff
	.zero		1


	//   ....[180]....
        /*0c68*/ 	.word	0x00009840
        /*0c6c*/ 	.word	0x00000000
        /*0c70*/ 	.word	0x000000c0
        /*0c74*/ 	.short	0x010a
        /*0c76*/ 	.byte	0xff
	.zero		1


	//   ....[181]....
        /*0c78*/ 	.word	0x00009890
        /*0c7c*/ 	.word	0x00000000
        /*0c80*/ 	.word	0x000000c0
        /*0c84*/ 	.short	0x010a
        /*0c86*/ 	.byte	0xff
	.zero		1


	//----- nvinfo : EIATTR_NUM_MBARRIERS
	.align		4
.L_47:
        /*0c88*/ 	.byte	0x03, 0x38
        /*0c8a*/ 	.short	0x0033


	//----- nvinfo : EIATTR_EXIT_INSTR_OFFSETS
	.align		4
        /*0c8c*/ 	.byte	0x04, 0x1c
        /*0c8e*/ 	.short	(.L_49 - .L_48)


	//   ....[0]....
.L_48:
        /*0c90*/ 	.word	0x00002da0


	//   ....[1]....
        /*0c94*/ 	.word	0x000032a0


	//   ....[2]....
        /*0c98*/ 	.word	0x00003300


	//   ....[3]....
        /*0c9c*/ 	.word	0x00004680


	//   ....[4]....
        /*0ca0*/ 	.word	0x00005850


	//   ....[5]....
        /*0ca4*/ 	.word	0x00005890


	//   ....[6]....
        /*0ca8*/ 	.word	0x000087c0


	//   ....[7]....
        /*0cac*/ 	.word	0x00008840


	//   ....[8]....
        /*0cb0*/ 	.word	0x00008870


	//   ....[9]....
        /*0cb4*/ 	.word	0x000088e0


	//----- nvinfo : EIATTR_MAX_THREADS
	.align		4
.L_49:
        /*0cb8*/ 	.byte	0x04, 0x05
        /*0cba*/ 	.short	(.L_51 - .L_50)
.L_50:
        /*0cbc*/ 	.word	0x00000100
        /*0cc0*/ 	.word	0x00000001
        /*0cc4*/ 	.word	0x00000001


	//----- nvinfo : EIATTR_CRS_STACK_SIZE
	.align		4
.L_51:
        /*0cc8*/ 	.byte	0x04, 0x1e
        /*0cca*/ 	.short	(.L_53 - .L_52)
.L_52:
        /*0ccc*/ 	.word	0x00000000


	//----- nvinfo : EIATTR_CBANK_PARAM_SIZE
	.align		4
.L_53:
        /*0cd0*/ 	.byte	0x03, 0x19
        /*0cd2*/ 	.short	0x0800


	//----- nvinfo : EIATTR_PARAM_CBANK
	.align		4
        /*0cd4*/ 	.byte	0x04, 0x0a
        /*0cd6*/ 	.short	(.L_55 - .L_54)
	.align		4
.L_54:
        /*0cd8*/ 	.word	index@(.nv.constant0._ZN7cutlass13device_kernelINS_4gemm6kernel13GemmUniversalIN4cute5tupleIJiiiiEEENS1_10collective13CollectiveMmaINS1_35MainloopSm100TmaUmmaWarpSpecializedILi12ELi2ELi4ENS5_IJNS4_1CILi2EEENSA_ILi1EEESC_EEEEENS5_IJNSA_ILi128EEESF_NSA_ILi32EEEEEEfNS5_IJlSC_lEEEfSI_NS4_8TiledMMAINS4_8MMA_AtomIJNS4_23SM100_MMA_TF32_2x1SM_SSINS_10tfloat32_tESM_fLi128ELi128ELNS4_4UMMA5MajorE0ELSO_0ELNSN_7ScaleInE0ELSP_0EEEEEENS4_6LayoutINS5_IJSC_SC_SC_EEENS5_IJNSA_ILi0EEESU_SU_EEEEENS5_IJNS4_10UnderscoreESX_SX_EEEEENS4_18SM100_TMA_2SM_LOADENS4_14ComposedLayoutINS4_7SwizzleILi3ELi4ELi3EEENS4_18smem_ptr_flag_bitsILi32EEENSS_INS5_IJNSA_ILi8EEESG_EEENS5_IJSG_SC_EEEEEEEvNS4_8identityES10_S1A_vS1B_EENS_8epilogue10collective18CollectiveEpilogueINS1D_23Sm100TmaWarpSpecializedILi4ELi2ELi16ELb1ELb0EEEJNS5_IJNSA_ILi64EEESF_SG_EEENS5_IJNSS_IS1I_SC_EENSS_INS5_IJNSA_ILi16EEESB_EEENS5_IJSC_S1I_EEEEEEEEfSI_fSI_NS1D_6fusion15FusionCallbacksIS1H_NS1Q_17LinearCombinationIffffLNS_15FloatRoundStyleE2EEES1J_S1P_JEEENS4_5SM1004TMEM4LOAD26SM100_TMEM_LOAD_32dp32b16xENS4_13SM90_TMA_LOADENS11_INS12_ILi2ELi4ELi3EEES15_NSS_INS5_IJS16_S1L_EEENS5_IJS1L_SC_EEEEEEENS4_39AutoVectorizingCopyWithAssumedAlignmentILi128EEENS4_14SM90_TMA_STOREES25_S27_S27_EEEvvEEEEvNT_6ParamsE)
        /*0cdc*/ 	.short	0x0380
        /*0cde*/ 	.short	0x0800


	//----- nvinfo : EIATTR_SW_WAR
	.align		4
.L_55:
        /*0ce0*/ 	.byte	0x04, 0x36
        /*0ce2*/ 	.short	(.L_57 - .L_56)
.L_56:
        /*0ce4*/ 	.word	0x00000008
.L_57:


//--------------------- .nv.callgraph             --------------------------
	.section	.nv.callgraph,"",@"SHT_CUDA_CALLGRAPH"
	.align	4
	.sectionentsize	8
	.align		4
        /*0000*/ 	.word	0x00000000
	.align		4
        /*0004*/ 	.word	0xffffffff
	.align		4
        /*0008*/ 	.word	index@(_ZN7cutlass13device_kernelINS_4gemm6kernel13GemmUniversalIN4cute5tupleIJiiiiEEENS1_10collective13CollectiveMmaINS1_35MainloopSm100TmaUmmaWarpSpecializedILi12ELi2ELi4ENS5_IJNS4_1CILi2EEENSA_ILi1EEESC_EEEEENS5_IJNSA_ILi128EEESF_NSA_ILi32EEEEEEfNS5_IJlSC_lEEEfSI_NS4_8TiledMMAINS4_8MMA_AtomIJNS4_23SM100_MMA_TF32_2x1SM_SSINS_10tfloat32_tESM_fLi128ELi128ELNS4_4UMMA5MajorE0ELSO_0ELNSN_7ScaleInE0ELSP_0EEEEEENS4_6LayoutINS5_IJSC_SC_SC_EEENS5_IJNSA_ILi0EEESU_SU_EEEEENS5_IJNS4_10UnderscoreESX_SX_EEEEENS4_18SM100_TMA_2SM_LOADENS4_14ComposedLayoutINS4_7SwizzleILi3ELi4ELi3EEENS4_18smem_ptr_flag_bitsILi32EEENSS_INS5_IJNSA_ILi8EEESG_EEENS5_IJSG_SC_EEEEEEEvNS4_8identityES10_S1A_vS1B_EENS_8epilogue10collective18CollectiveEpilogueINS1D_23Sm100TmaWarpSpecializedILi4ELi2ELi16ELb1ELb0EEEJNS5_IJNSA_ILi64EEESF_SG_EEENS5_IJNSS_IS1I_SC_EENSS_INS5_IJNSA_ILi16EEESB_EEENS5_IJSC_S1I_EEEEEEEEfSI_fSI_NS1D_6fusion15FusionCallbacksIS1H_NS1Q_17LinearCombinationIffffLNS_15FloatRoundStyleE2EEES1J_S1P_JEEENS4_5SM1004TMEM4LOAD26SM100_TMEM_LOAD_32dp32b16xENS4_13SM90_TMA_LOADENS11_INS12_ILi2ELi4ELi3EEES15_NSS_INS5_IJS16_S1L_EEENS5_IJS1L_SC_EEEEEEENS4_39AutoVectorizingCopyWithAssumedAlignmentILi128EEENS4_14SM90_TMA_STOREES25_S27_S27_EEEvvEEEEvNT_6ParamsE)
	.align		4
        /*000c*/ 	.word	index@(__assertfail)
	.align		4
        /*0010*/ 	.word	0x00000000
	.align		4
        /*0014*/ 	.word	0xfffffffe
	.align		4
        /*0018*/ 	.word	0x00000000
	.align		4
        /*001c*/ 	.word	0xfffffffd
	.align		4
        /*0020*/ 	.word	0x00000000
	.align		4
        /*0024*/ 	.word	0xfffffffc


//--------------------- .nv.constant4             --------------------------
	.section	.nv.constant4,"a",@progbits
	.align	8
	.align		8
.nv.constant4:
        /*0000*/ 	.dword	__assertfail
	.align		8
        /*0008*/ 	.dword	__unnamed_1
	.align		8
        /*0010*/ 	.dword	__unnamed_2
	.align		8
        /*0018*/ 	.dword	_ZN40_INTERNAL_d312b87d_4_k_cu_0c0edeb5_310654cuda3std3__45__cpo5beginE
	.align		8
        /*0020*/ 	.dword	_ZN40_INTERNAL_d312b87d_4_k_cu_0c0edeb5_310654cuda3std3__45__cpo3endE
	.align		8
        /*0028*/ 	.dword	_ZN40_INTERNAL_d312b87d_4_k_cu_0c0edeb5_310654cuda3std3__45__cpo6cbeginE
	.align		8
        /*0030*/ 	.dword	_ZN40_INTERNAL_d312b87d_4_k_cu_0c0edeb5_310654cuda3std3__45__cpo4cendE
	.align		8
        /*0038*/ 	.dword	_ZN40_INTERNAL_d312b87d_4_k_cu_0c0edeb5_310654cuda3std3__442_GLOBAL__N__d312b87d_4_k_cu_0c0edeb5_310656ignoreE
	.align		8
        /*0040*/ 	.dword	_ZN40_INTERNAL_d312b87d_4_k_cu_0c0edeb5_310654cuda3std3__419piecewise_constructE
	.align		8
        /*0048*/ 	.dword	_ZN40_INTERNAL_d312b87d_4_k_cu_0c0edeb5_310654cuda3std3__48in_placeE
	.align		8
        /*0050*/ 	.dword	_ZN40_INTERNAL_d312b87d_4_k_cu_0c0edeb5_310654cuda3std6ranges3__45__cpo4swapE
	.align		8
        /*0058*/ 	.dword	_ZN40_INTERNAL_d312b87d_4_k_cu_0c0edeb5_310654cuda3std6ranges3__45__cpo9iter_moveE
	.align		8
        /*0060*/ 	.dword	_ZN40_INTERNAL_d312b87d_4_k_cu_0c0edeb5_310654cute7productE
	.align		8
        /*0068*/ 	.dword	_ZN40_INTERNAL_d312b87d_4_k_cu_0c0edeb5_310654cute1_E
	.align		8
        /*0070*/ 	.dword	$str$25
	.align		8
        /*0078*/ 	.dword	$str$26
	.align		8
        /*0080*/ 	.dword	$str$27
	.align		8
        /*0088*/ 	.dword	$str$28


//--------------------- .text._ZN7cutlass13device_kernelINS_4gemm6kernel13GemmUniversalIN4cute5tupleIJiiiiEEENS1_10collective13CollectiveMmaINS1_35MainloopSm100TmaUmmaWarpSpecializedILi12ELi2ELi4ENS5_IJNS4_1CILi2EEENSA_ILi1EEESC_EEEEENS5_IJNSA_ILi128EEESF_NSA_ILi32EEEEEEfNS5_IJlSC_lEEEfSI_NS4_8TiledMMAINS4_8MMA_AtomIJNS4_23SM100_MMA_TF32_2x1SM_SSINS_10tfloat32_tESM_fLi128ELi128ELNS4_4UMMA5MajorE0ELSO_0ELNSN_7ScaleInE0ELSP_0EEEEEENS4_6LayoutINS5_IJSC_SC_SC_EEENS5_IJNSA_ILi0EEESU_SU_EEEEENS5_IJNS4_10UnderscoreESX_SX_EEEEENS4_18SM100_TMA_2SM_LOADENS4_14ComposedLayoutINS4_7SwizzleILi3ELi4ELi3EEENS4_18smem_ptr_flag_bitsILi32EEENSS_INS5_IJNSA_ILi8EEESG_EEENS5_IJSG_SC_EEEEEEEvNS4_8identityES10_S1A_vS1B_EENS_8epilogue10collective18CollectiveEpilogueINS1D_23Sm100TmaWarpSpecializedILi4ELi2ELi16ELb1ELb0EEEJNS5_IJNSA_ILi64EEESF_SG_EEENS5_IJNSS_IS1I_SC_EENSS_INS5_IJNSA_ILi16EEESB_EEENS5_IJSC_S1I_EEEEEEEEfSI_fSI_NS1D_6fusion15FusionCallbacksIS1H_NS1Q_17LinearCombinationIffffLNS_15FloatRoundStyleE2EEES1J_S1P_JEEENS4_5SM1004TMEM4LOAD26SM100_TMEM_LOAD_32dp32b16xENS4_13SM90_TMA_LOADENS11_INS12_ILi2ELi4ELi3EEES15_NSS_INS5_IJS16_S1L_EEENS5_IJS1L_SC_EEEEEEENS4_39AutoVectorizingCopyWithAssumedAlignmentILi128EEENS4_14SM90_TMA_STOREES25_S27_S27_EEEvvEEEEvNT_6ParamsE --------------------------
	.section	.text._ZN7cutlass13device_kernelINS_4gemm6kernel13GemmUniversalIN4cute5tupleIJiiiiEEENS1_10collective13CollectiveMmaINS1_35MainloopSm100TmaUmmaWarpSpecializedILi12ELi2ELi4ENS5_IJNS4_1CILi2EEENSA_ILi1EEESC_EEEEENS5_IJNSA_ILi128EEESF_NSA_ILi32EEEEEEfNS5_IJlSC_lEEEfSI_NS4_8TiledMMAINS4_8MMA_AtomIJNS4_23SM100_MMA_TF32_2x1SM_SSINS_10tfloat32_tESM_fLi128ELi128ELNS4_4UMMA5MajorE0ELSO_0ELNSN_7ScaleInE0ELSP_0EEEEEENS4_6LayoutINS5_IJSC_SC_SC_EEENS5_IJNSA_ILi0EEESU_SU_EEEEENS5_IJNS4_10UnderscoreESX_SX_EEEEENS4_18SM100_TMA_2SM_LOADENS4_14ComposedLayoutINS4_7SwizzleILi3ELi4ELi3EEENS4_18smem_ptr_flag_bitsILi32EEENSS_INS5_IJNSA_ILi8EEESG_EEENS5_IJSG_SC_EEEEEEEvNS4_8identityES10_S1A_vS1B_EENS_8epilogue10collective18CollectiveEpilogueINS1D_23Sm100TmaWarpSpecializedILi4ELi2ELi16ELb1ELb0EEEJNS5_IJNSA_ILi64EEESF_SG_EEENS5_IJNSS_IS1I_SC_EENSS_INS5_IJNSA_ILi16EEESB_EEENS5_IJSC_S1I_EEEEEEEEfSI_fSI_NS1D_6fusion15FusionCallbacksIS1H_NS1Q_17LinearCombinationIffffLNS_15FloatRoundStyleE2EEES1J_S1P_JEEENS4_5SM1004TMEM4LOAD26SM100_TMEM_LOAD_32dp32b16xENS4_13SM90_TMA_LOADENS11_INS12_ILi2ELi4ELi3EEES15_NSS_INS5_IJS16_S1L_EEENS5_IJS1L_SC_EEEEEEENS4_39AutoVectorizingCopyWithAssumedAlignmentILi128EEENS4_14SM90_TMA_STOREES25_S27_S27_EEEvvEEEEvNT_6ParamsE,"ax",@progbits
	.align	128
.text._ZN7cutlass13device_kernelINS_4gemm6kernel13GemmUniversalIN4cute5tupleIJiiiiEEENS1_10collective13CollectiveMmaINS1_35MainloopSm100TmaUmmaWarpSpecializedILi12ELi2ELi4ENS5_IJNS4_1CILi2EEENSA_ILi1EEESC_EEEEENS5_IJNSA_ILi128EEESF_NSA_ILi32EEEEEEfNS5_IJlSC_lEEEfSI_NS4_8TiledMMAINS4_8MMA_AtomIJNS4_23SM100_MMA_TF32_2x1SM_SSINS_10tfloat32_tESM_fLi128ELi128ELNS4_4UMMA5MajorE0ELSO_0ELNSN_7ScaleInE0ELSP_0EEEEEENS4_6LayoutINS5_IJSC_SC_SC_EEENS5_IJNSA_ILi0EEESU_SU_EEEEENS5_IJNS4_10UnderscoreESX_SX_EEEEENS4_18SM100_TMA_2SM_LOADENS4_14ComposedLayoutINS4_7SwizzleILi3ELi4ELi3EEENS4_18smem_ptr_flag_bitsILi32EEENSS_INS5_IJNSA_ILi8EEESG_EEENS5_IJSG_SC_EEEEEEEvNS4_8identityES10_S1A_vS1B_EENS_8epilogue10collective18CollectiveEpilogueINS1D_23Sm100TmaWarpSpecializedILi4ELi2ELi16ELb1ELb0EEEJNS5_IJNSA_ILi64EEESF_SG_EEENS5_IJNSS_IS1I_SC_EENSS_INS5_IJNSA_ILi16EEESB_EEENS5_IJSC_S1I_EEEEEEEEfSI_fSI_NS1D_6fusion15FusionCallbacksIS1H_NS1Q_17LinearCombinationIffffLNS_15FloatRoundStyleE2EEES1J_S1P_JEEENS4_5SM1004TMEM4LOAD26SM100_TMEM_LOAD_32dp32b16xENS4_13SM90_TMA_LOADENS11_INS12_ILi2ELi4ELi3EEES15_NSS_INS5_IJS16_S1L_EEENS5_IJS1L_SC_EEEEEEENS4_39AutoVectorizingCopyWithAssumedAlignmentILi128EEENS4_14SM90_TMA_STOREES25_S27_S27_EEEvvEEEEvNT_6ParamsE:
        .type           _ZN7cutlass13device_kernelINS_4gemm6kernel13GemmUniversalIN4cute5tupleIJiiiiEEENS1_10collective13CollectiveMmaINS1_35MainloopSm100TmaUmmaWarpSpecializedILi12ELi2ELi4ENS5_IJNS4_1CILi2EEENSA_ILi1EEESC_EEEEENS5_IJNSA_ILi128EEESF_NSA_ILi32EEEEEEfNS5_IJlSC_lEEEfSI_NS4_8TiledMMAINS4_8MMA_AtomIJNS4_23SM100_MMA_TF32_2x1SM_SSINS_10tfloat32_tESM_fLi128ELi128ELNS4_4UMMA5MajorE0ELSO_0ELNSN_7ScaleInE0ELSP_0EEEEEENS4_6LayoutINS5_IJSC_SC_SC_EEENS5_IJNSA_ILi0EEESU_SU_EEEEENS5_IJNS4_10UnderscoreESX_SX_EEEEENS4_18SM100_TMA_2SM_LOADENS4_14ComposedLayoutINS4_7SwizzleILi3ELi4ELi3EEENS4_18smem_ptr_flag_bitsILi32EEENSS_INS5_IJNSA_ILi8EEESG_EEENS5_IJSG_SC_EEEEEEEvNS4_8identityES10_S1A_vS1B_EENS_8epilogue10collective18CollectiveEpilogueINS1D_23Sm100TmaWarpSpecializedILi4ELi2ELi16ELb1ELb0EEEJNS5_IJNSA_ILi64EEESF_SG_EEENS5_IJNSS_IS1I_SC_EENSS_INS5_IJNSA_ILi16EEESB_EEENS5_IJSC_S1I_EEEEEEEEfSI_fSI_NS1D_6fusion15FusionCallbacksIS1H_NS1Q_17LinearCombinationIffffLNS_15FloatRoundStyleE2EEES1J_S1P_JEEENS4_5SM1004TMEM4LOAD26SM100_TMEM_LOAD_32dp32b16xENS4_13SM90_TMA_LOADENS11_INS12_ILi2ELi4ELi3EEES15_NSS_INS5_IJS16_S1L_EEENS5_IJS1L_SC_EEEEEEENS4_39AutoVectorizingCopyWithAssumedAlignmentILi128EEENS4_14SM90_TMA_STOREES25_S27_S27_EEEvvEEEEvNT_6ParamsE,@function
        .size           _ZN7cutlass13device_kernelINS_4gemm6kernel13GemmUniversalIN4cute5tupleIJiiiiEEENS1_10collective13CollectiveMmaINS1_35MainloopSm100TmaUmmaWarpSpecializedILi12ELi2ELi4ENS5_IJNS4_1CILi2EEENSA_ILi1EEESC_EEEEENS5_IJNSA_ILi128EEESF_NSA_ILi32EEEEEEfNS5_IJlSC_lEEEfSI_NS4_8TiledMMAINS4_8MMA_AtomIJNS4_23SM100_MMA_TF32_2x1SM_SSINS_10tfloat32_tESM_fLi128ELi128ELNS4_4UMMA5MajorE0ELSO_0ELNSN_7ScaleInE0ELSP_0EEEEEENS4_6LayoutINS5_IJSC_SC_SC_EEENS5_IJNSA_ILi0EEESU_SU_EEEEENS5_IJNS4_10UnderscoreESX_SX_EEEEENS4_18SM100_TMA_2SM_LOADENS4_14ComposedLayoutINS4_7SwizzleILi3ELi4ELi3EEENS4_18smem_ptr_flag_bitsILi32EEENSS_INS5_IJNSA_ILi8EEESG_EEENS5_IJSG_SC_EEEEEEEvNS4_8identityES10_S1A_vS1B_EENS_8epilogue10collective18CollectiveEpilogueINS1D_23Sm100TmaWarpSpecializedILi4ELi2ELi16ELb1ELb0EEEJNS5_IJNSA_ILi64EEESF_SG_EEENS5_IJNSS_IS1I_SC_EENSS_INS5_IJNSA_ILi16EEESB_EEENS5_IJSC_S1I_EEEEEEEEfSI_fSI_NS1D_6fusion15FusionCallbacksIS1H_NS1Q_17LinearCombinationIffffLNS_15FloatRoundStyleE2EEES1J_S1P_JEEENS4_5SM1004TMEM4LOAD26SM100_TMEM_LOAD_32dp32b16xENS4_13SM90_TMA_LOADENS11_INS12_ILi2ELi4ELi3EEES15_NSS_INS5_IJS16_S1L_EEENS5_IJS1L_SC_EEEEEEENS4_39AutoVectorizingCopyWithAssumedAlignmentILi128EEENS4_14SM90_TMA_STOREES25_S27_S27_EEEvvEEEEvNT_6ParamsE,(.L_x_222 - _ZN7cutlass13device_kernelINS_4gemm6kernel13GemmUniversalIN4cute5tupleIJiiiiEEENS1_10collective13CollectiveMmaINS1_35MainloopSm100TmaUmmaWarpSpecializedILi12ELi2ELi4ENS5_IJNS4_1CILi2EEENSA_ILi1EEESC_EEEEENS5_IJNSA_ILi128EEESF_NSA_ILi32EEEEEEfNS5_IJlSC_lEEEfSI_NS4_8TiledMMAINS4_8MMA_AtomIJNS4_23SM100_MMA_TF32_2x1SM_SSINS_10tfloat32_tESM_fLi128ELi128ELNS4_4UMMA5MajorE0ELSO_0ELNSN_7ScaleInE0ELSP_0EEEEEENS4_6LayoutINS5_IJSC_SC_SC_EEENS5_IJNSA_ILi0EEESU_SU_EEEEENS5_IJNS4_10UnderscoreESX_SX_EEEEENS4_18SM100_TMA_2SM_LOADENS4_14ComposedLayoutINS4_7SwizzleILi3ELi4ELi3EEENS4_18smem_ptr_flag_bitsILi32EEENSS_INS5_IJNSA_ILi8EEESG_EEENS5_IJSG_SC_EEEEEEEvNS4_8identityES10_S1A_vS1B_EENS_8epilogue10collective18CollectiveEpilogueINS1D_23Sm100TmaWarpSpecializedILi4ELi2ELi16ELb1ELb0EEEJNS5_IJNSA_ILi64EEESF_SG_EEENS5_IJNSS_IS1I_SC_EENSS_INS5_IJNSA_ILi16EEESB_EEENS5_IJSC_S1I_EEEEEEEEfSI_fSI_NS1D_6fusion15FusionCallbacksIS1H_NS1Q_17LinearCombinationIffffLNS_15FloatRoundStyleE2EEES1J_S1P_JEEENS4_5SM1004TMEM4LOAD26SM100_TMEM_LOAD_32dp32b16xENS4_13SM90_TMA_LOADENS11_INS12_ILi2ELi4ELi3EEES15_NSS_INS5_IJS16_S1L_EEENS5_IJS1L_SC_EEEEEEENS4_39AutoVectorizingCopyWithAssumedAlignmentILi128EEENS4_14SM90_TMA_STOREES25_S27_S27_EEEvvEEEEvNT_6ParamsE)
        .other          _ZN7cutlass13device_kernelINS_4gemm6kernel13GemmUniversalIN4cute5tupleIJiiiiEEENS1_10collective13CollectiveMmaINS1_35MainloopSm100TmaUmmaWarpSpecializedILi12ELi2ELi4ENS5_IJNS4_1CILi2EEENSA_ILi1EEESC_EEEEENS5_IJNSA_ILi128EEESF_NSA_ILi32EEEEEEfNS5_IJlSC_lEEEfSI_NS4_8TiledMMAINS4_8MMA_AtomIJNS4_23SM100_MMA_TF32_2x1SM_SSINS_10tfloat32_tESM_fLi128ELi128ELNS4_4UMMA5MajorE0ELSO_0ELNSN_7ScaleInE0ELSP_0EEEEEENS4_6LayoutINS5_IJSC_SC_SC_EEENS5_IJNSA_ILi0EEESU_SU_EEEEENS5_IJNS4_10UnderscoreESX_SX_EEEEENS4_18SM100_TMA_2SM_LOADENS4_14ComposedLayoutINS4_7SwizzleILi3ELi4ELi3EEENS4_18smem_ptr_flag_bitsILi32EEENSS_INS5_IJNSA_ILi8EEESG_EEENS5_IJSG_SC_EEEEEEEvNS4_8identityES10_S1A_vS1B_EENS_8epilogue10collective18CollectiveEpilogueINS1D_23Sm100TmaWarpSpecializedILi4ELi2ELi16ELb1ELb0EEEJNS5_IJNSA_ILi64EEESF_SG_EEENS5_IJNSS_IS1I_SC_EENSS_INS5_IJNSA_ILi16EEESB_EEENS5_IJSC_S1I_EEEEEEEEfSI_fSI_NS1D_6fusion15FusionCallbacksIS1H_NS1Q_17LinearCombinationIffffLNS_15FloatRoundStyleE2EEES1J_S1P_JEEENS4_5SM1004TMEM4LOAD26SM100_TMEM_LOAD_32dp32b16xENS4_13SM90_TMA_LOADENS11_INS12_ILi2ELi4ELi3EEES15_NSS_INS5_IJS16_S1L_EEENS5_IJS1L_SC_EEEEEEENS4_39AutoVectorizingCopyWithAssumedAlignmentILi128EEENS4_14SM90_TMA_STOREES25_S27_S27_EEEvvEEEEvNT_6ParamsE,@"STO_CUDA_ENTRY STV_DEFAULT"
_ZN7cutlass13device_kernelINS_4gemm6kernel13GemmUniversalIN4cute5tupleIJiiiiEEENS1_10collective13CollectiveMmaINS1_35MainloopSm100TmaUmmaWarpSpecializedILi12ELi2ELi4ENS5_IJNS4_1CILi2EEENSA_ILi1EEESC_EEEEENS5_IJNSA_ILi128EEESF_NSA_ILi32EEEEEEfNS5_IJlSC_lEEEfSI_NS4_8TiledMMAINS4_8MMA_AtomIJNS4_23SM100_MMA_TF32_2x1SM_SSINS_10tfloat32_tESM_fLi128ELi128ELNS4_4UMMA5MajorE0ELSO_0ELNSN_7ScaleInE0ELSP_0EEEEEENS4_6LayoutINS5_IJSC_SC_SC_EEENS5_IJNSA_ILi0EEESU_SU_EEEEENS5_IJNS4_10UnderscoreESX_SX_EEEEENS4_18SM100_TMA_2SM_LOADENS4_14ComposedLayoutINS4_7SwizzleILi3ELi4ELi3EEENS4_18smem_ptr_flag_bitsILi32EEENSS_INS5_IJNSA_ILi8EEESG_EEENS5_IJSG_SC_EEEEEEEvNS4_8identityES10_S1A_vS1B_EENS_8epilogue10collective18CollectiveEpilogueINS1D_23Sm100TmaWarpSpecializedILi4ELi2ELi16ELb1ELb0EEEJNS5_IJNSA_ILi64EEESF_SG_EEENS5_IJNSS_IS1I_SC_EENSS_INS5_IJNSA_ILi16EEESB_EEENS5_IJSC_S1I_EEEEEEEEfSI_fSI_NS1D_6fusion15FusionCallbacksIS1H_NS1Q_17LinearCombinationIffffLNS_15FloatRoundStyleE2EEES1J_S1P_JEEENS4_5SM1004TMEM4LOAD26SM100_TMEM_LOAD_32dp32b16xENS4_13SM90_TMA_LOADENS11_INS12_ILi2ELi4ELi3EEES15_NSS_INS5_IJS16_S1L_EEENS5_IJS1L_SC_EEEEEEENS4_39AutoVectorizingCopyWithAssumedAlignmentILi128EEENS4_14SM90_TMA_STOREES25_S27_S27_EEEvvEEEEvNT_6ParamsE:
[----:B------:R-:W1:Y:S01]  /*0000*/  LDC R1, c[0x0][0x37c] ;  /* 0x0000df00ff017b82 */ /* 0x000e620000000800 */
[----:B------:R-:W2:Y:S01]  /*0010*/  S2R R77, SR_TID.X ;  /* 0x00000000004d7919 */ /* 0x000ea20000002100 */
[----:B------:R-:W3:Y:S06]  /*0020*/  LDCU.64 UR6, c[0x0][0x890] ;  /* 0x00011200ff0677ac */ /* 0x000eec0008000a00 */
[----:B------:R-:W4:Y:S01]  /*0030*/  S2UR UR37, SR_CgaCtaId ;  /* 0x00000000002579c3 */ /* 0x000f220000008800 */
[----:B------:R-:W-:Y:S02]  /*0040*/  PRMT R64, RZ, 0x7610, R64 ;  /* 0x00007610ff407816 */ /* 0x000fe40000000040 */
[----:B------:R-:W-:Y:S01]  /*0050*/  ELECT P1, URZ, PT ;  /* 0x0000000000ff782f */ /* 0x000fe20003820000 */
[----:B------:R-:W1:Y:S01]  /*0060*/  LDCU.64 UR46, c[0x0][0x358] ;  /* 0x00006b00ff2e77ac */ /* 0x000e620008000a00 */
[----:B---3--:R-:W-:-:S04]  /*0070*/  UISETP.NE.U32.AND UP0, UPT, UR6, URZ, UPT ;  /* 0x000000ff0600728c */ /* 0x008fc8000bf05070 */
[----:B------:R-:W-:Y:S02]  /*0080*/  UISETP.NE.AND.EX UP0, UPT, UR7, URZ, UPT, UP0 ;  /* 0x000000ff0700728c */ /* 0x000fe4000bf05300 */
[----:B----4-:R-:W-:Y:S02]  /*0090*/  ULOP3.LUT UR5, UR37, 0x1, URZ, 0xc0, !UPT ;  /* 0x0000000125057892 */ /* 0x010fe4000f8ec0ff */
[----:B------:R-:W-:Y:S01]  /*00a0*/  ULOP3.LUT UR4, UR37, 0x1, URZ, 0x3c, !UPT ;  /* 0x0000000125047892 */ /* 0x000fe2000f8e3cff */
[----:B--2---:R-:W-:-:S05]  /*00b0*/  SHF.R.U32.HI R68, RZ, 0x5, R77 ;  /* 0x00000005ff447819 */ /* 0x004fca000001164d */
[----:B------:R-:W2:Y:S02]  /*00c0*/  SHFL.IDX PT, R0, R68, RZ, 0x1f ;  /* 0x00001fff44007589 */ /* 0x000ea400000e0000 */
[----:B--2---:R-:W-:Y:S01]  /*00d0*/  R2UR UR10, R0 ;  /* 0x00000000000a72ca */ /* 0x004fe200000e0000 */
[----:B-1----:R-:W-:-:S14]  /*00e0*/  BRA.U UP0, `(.L_x_0) ;  /* 0x00000001002c7547 */ /* 0x002fdc000b800000 */
[----:B------:R-:W1:Y:S02]  /*00f0*/  LDCU.64 UR8, c[0x0][0x888] ;  /* 0x00011100ff0877ac */ /* 0x000e640008000a00 */
[----:B-1----:R-:W-:-:S04]  /*0100*/  UISETP.NE.U32.AND UP0, UPT, UR8, URZ, UPT ;  /* 0x000000ff0800728c */ /* 0x002fc8000bf05070 */
[----:B------:R-:W-:-:S09]  /*0110*/  UISETP.NE.AND.EX UP0, UPT, UR9, URZ, UPT, UP0 ;  /* 0x000000ff0900728c */ /* 0x000fd2000bf05300 */
[----:B------:R-:W-:Y:S05]  /*0120*/  BRA.U !UP0, `(.L_x_1) ;  /* 0x0000000108107547 */ /* 0x000fea000b800000 */
[----:B------:R-:W1:Y:S02]  /*0130*/  LDC.64 R2, c[0x0][0x888] ;  /* 0x00022200ff027b82 */ /* 0x000e640000000a00 */
[----:B-1----:R1:W5:Y:S01]  /*0140*/  LDG.E R35, desc[UR46][R2.64] ;  /* 0x0000002e02237981 */ /* 0x002362000c1e1900 */
[----:B------:R-:W-:Y:S01]  /*0150*/  HFMA2 R64, -RZ, RZ, 0, 5.9604644775390625e-08 ;  /* 0x00000001ff407431 */ /* 0x000fe200000001ff */
[----:B------:R-:W-:Y:S05]  /*0160*/  BRA `(.L_x_0) ;  /* 0x00000000000c7947 */ /* 0x000fea0003800000 */
.L_x_1:
[----:B------:R-:W1:Y:S01]  /*0170*/  LDCU UR8, c[0x0][0x880] ;  /* 0x00011000ff0877ac */ /* 0x000e620008000800 */
[----:B------:R-:W-:Y:S01]  /*0180*/  HFMA2 R64, -RZ, RZ, 0, 5.9604644775390625e-08 ;  /* 0x00000001ff407431 */ /* 0x000fe200000001ff */
[----:B-1----:R-:W-:-:S07]  /*0190*/  MOV R35, UR8 ;  /* 0x0000000800237c02 */ /* 0x002fce0008000f00 */
.L_x_0:
[----:B------:R-:W2:Y:S02]  /*01a0*/  LDCU.64 UR8, c[0x0][0x8b0] ;  /* 0x00011600ff0877ac */ /* 0x000ea40008000a00 */
[----:B--2---:R-:W-:-:S04]  /*01b0*/  UISETP.NE.U32.AND UP0, UPT, UR8, URZ, UPT ;  /* 0x000000ff0800728c */ /* 0x004fc8000bf05070 */
[----:B------:R-:W-:-:S09]  /*01c0*/  UISETP.NE.AND.EX UP0, UPT, UR9, URZ, UPT, UP0 ;  /* 0x000000ff0900728c */ /* 0x000fd2000bf05300 */
[----:B------:R-:W-:Y:S05]  /*01d0*/  BRA.U UP0, `(.L_x_2) ;  /* 0x0000000100247547 */ /* 0x000fea000b800000 */
[----:B------:R-:W2:Y:S02]  /*01e0*/  LDCU.64 UR8, c[0x0][0x8a8] ;  /* 0x00011500ff0877ac */ /* 0x000ea40008000a00 */
[----:B--2---:R-:W-:-:S04]  /*01f0*/  UISETP.NE.U32.AND UP0, UPT, UR8, URZ, UPT ;  /* 0x000000ff0800728c */ /* 0x004fc8000bf05070 */
[----:B------:R-:W-:-:S09]  /*0200*/  UISETP.NE.AND.EX UP0, UPT, UR9, URZ, UPT, UP0 ;  /* 0x000000ff0900728c */ /* 0x000fd2000bf05300 */
[----:B------:R-:W-:Y:S05]  /*0210*/  BRA.U !UP0, `(.L_x_3) ;  /* 0x00000001080c7547 */ /* 0x000fea000b800000 */
[----:B-1----:R-:W1:Y:S02]  /*0220*/  LDC.64 R2, c[0x0][0x8a8] ;  /* 0x00022a00ff027b82 */ /* 0x002e640000000a00 */
[----:B-1----:R2:W5:Y:S01]  /*0230*/  LDG.E R33, desc[UR46][R2.64] ;  /* 0x0000002e02217981 */ /* 0x002562000c1e1900 */
[----:B------:R-:W-:Y:S05]  /*0240*/  BRA `(.L_x_2) ;  /* 0x0000000000087947 */ /* 0x000fea0003800000 */
.L_x_3:
[----:B------:R-:W2:Y:S02]  /*0250*/  LDCU UR8, c[0x0][0x8a0] ;  /* 0x00011400ff0877ac */ /* 0x000ea40008000800 */
[----:B--2---:R-:W-:Y:S02]  /*0260*/  MOV R33, UR8 ;  /* 0x0000000800217c02 */ /* 0x004fe40008000f00 */
.L_x_2:
[----:B------:R-:W-:Y:S01]  /*0270*/  IMAD.U32 R0, RZ, RZ, UR10 ;  /* 0x0000000aff007e24 */ /* 0x000fe2000f8e00ff */
[----:B------:R-:W-:Y:S04]  /*0280*/  BSSY.RECONVERGENT B0, `(.L_x_4) ;  /* 0x000000c000007945 */ /* 0x000fe80003800200 */
[C---:B------:R-:W-:Y:S02]  /*0290*/  ISETP.NE.OR P2, PT, R0.reuse, 0x1, !P1 ;  /* 0x000000010000780c */ /* 0x040fe40004f45670 */
[----:B------:R-:W-:-:S11]  /*02a0*/  ISETP.NE.OR P0, PT, R0, 0x3, !P1 ;  /* 0x000000030000780c */ /* 0x000fd60004f05670 */
[----:B------:R-:W-:Y:S05]  /*02b0*/  @P2 BRA `(.L_x_5) ;  /* 0x0000000000202947 */ /* 0x000fea0003800000 */
[----:B------:R-:W3:Y:S02]  /*02c0*/  LDCU.64 UR8, c[0x0][0x348] ;  /* 0x00006900ff0877ac */ /* 0x000ee40008000a00 */
[----:B---3--:R-:W-:Y:S02]  /*02d0*/  UIADD3 UR12, UP1, UPT, UR8, 0x80, URZ ;  /* 0x00000080080c7890 */ /* 0x008fe4000ff3e0ff */
[----:B------:R-:W-:Y:S02]  /*02e0*/  UIADD3 UR8, UP0, UPT, UR8, 0x180, URZ ;  /* 0x0000018008087890 */ /* 0x000fe4000ff1e0ff */
[----:B------:R-:W-:Y:S02]  /*02f0*/  UIADD3.X UR13, UPT, UPT, URZ, UR9, URZ, UP1, !UPT ;  /* 0x00000009ff0d7290 */ /* 0x000fe40008ffe4ff */
[----:B------:R-:W-:-:S07]  /*0300*/  UIADD3.X UR9, UPT, UPT, URZ, UR9, URZ, UP0, !UPT ;  /* 0x00000009ff097290 */ /* 0x000fce00087fe4ff */
[----:B------:R3:W-:Y:S02]  /*0310*/  UTMACCTL.PF [UR12] ;  /* 0x000000000c0079b9 */ /* 0x0007e40008040000 */
[----:B------:R3:W-:Y:S02]  /*0320*/  UTMACCTL.PF [UR8] ;  /* 0x00000000080079b9 */ /* 0x0007e40008040000 */
[----:B---3--:R-:W-:Y:S01]  /*0330*/  NOP ;  /* 0x0000000000007918 */ /* 0x008fe20000000000 */
.L_x_5:
[----:B------:R-:W-:Y:S05]  /*0340*/  BSYNC.RECONVERGENT B0 ;  /* 0x0000000000007941 */ /* 0x000fea0003800200 */
.L_x_4:
[----:B------:R-:W-:Y:S04]  /*0350*/  BSSY.RECONVERGENT B0, `(.L_x_6) ;  /* 0x000000a000007945 */ /* 0x000fe80003800200 */
        /* <DEDUP_REMOVED lines=9> */
.L_x_7:
[----:B------:R-:W-:Y:S05]  /*03f0*/  BSYNC.RECONVERGENT B0 ;  /* 0x0000000000007941 */ /* 0x000fea0003800200 */
.L_x_6:
[----:B------:R-:W3:Y:S01]  /*0400*/  LDCU.64 UR8, c[0x0][0x888] ;  /* 0x00011100ff0877ac */ /* 0x000ee20008000a00 */
[----:B------:R-:W-:Y:S02]  /*0410*/  UISETP.EQ.U32.AND UP1, UPT, UR6, URZ, UPT ;  /* 0x000000ff0600728c */ /* 0x000fe4000bf22070 */
[----:B------:R-:W-:Y:S02]  /*0420*/  UPLOP3.LUT UP5, UPT, UPT, UPT, UPT, 0x80, 0x8 ;  /* 0x000000000008789c */ /* 0x000fe40003faf070 */
[----:B---3--:R-:W-:-:S04]  /*0430*/  UISETP.NE.U32.AND UP0, UPT, UR8, URZ, UPT ;  /* 0x000000ff0800728c */ /* 0x008fc8000bf05070 */
[----:B------:R-:W-:-:S04]  /*0440*/  UISETP.NE.AND.EX UP0, UPT, UR9, URZ, UPT, UP0 ;  /* 0x000000ff0900728c */ /* 0x000fc8000bf05300 */
[----:B------:R-:W-:-:S04]  /*0450*/  UISETP.EQ.OR.EX UP2, UPT, UR7, URZ, !UP0, UP1 ;  /* 0x000000ff0700728c */ /* 0x000fc8000c742710 */
[----:B------:R-:W-:-:S05]  /*0460*/  UP2UR UR50, UPR, URZ, 0x4 ;  /* 0x00000004ff327883 */ /* 0x000fca0008000000 */
[----:B------:R-:W-:Y:S07]  /*0470*/  BRA.U !UP2, `(.L_x_8) ;  /* 0x000000010a207547 */ /* 0x000fee000b800000 */
[----:B------:R-:W-:Y:S01]  /*0480*/  UISETP.NE.U32.AND UP2, UPT, UR6, URZ, UPT ;  /* 0x000000ff0600728c */ /* 0x000fe2000bf45070 */
[----:B-----5:R-:W-:Y:S01]  /*0490*/  FSETP.NEU.AND P0, PT, R35, RZ, PT ;  /* 0x000000ff2300720b */ /* 0x020fe20003f0d000 */
[----:B------:R-:W-:Y:S02]  /*04a0*/  USEL UR6, URZ, 0xffffffff, UP0 ;  /* 0xffffffffff067887 */ /* 0x000fe40008000000 */
[----:B------:R-:W-:-:S10]  /*04b0*/  UISETP.NE.AND.EX UP2, UPT, UR7, URZ, UPT, UP2 ;  /* 0x000000ff0700728c */ /* 0x000fd4000bf45320 */
[----:B------:R-:W-:Y:S01]  /*04c0*/  VOTEU.ANY UP1, P0 ;  /* 0x0000000000ff7886 */ /* 0x000fe20000020100 */
[----:B------:R-:W-:-:S04]  /*04d0*/  @!UP2 USEL UR6, URZ, 0xffffffff, UP1 ;  /* 0xffffffffff06a887 */ /* 0x000fc80008800000 */
[----:B------:R-:W-:-:S04]  /*04e0*/  ULOP3.LUT UR6, UR6, 0x1, URZ, 0xc0, !UPT ;  /* 0x0000000106067892 */ /* 0x000fc8000f8ec0ff */
[----:B------:R-:W-:-:S11]  /*04f0*/  UISETP.NE.U32.AND UP5, UPT, UR6, 0x1, UPT ;  /* 0x000000010600788c */ /* 0x000fd6000bfa5070 */
.L_x_8:
[----:B------:R-:W3:Y:S01]  /*0500*/  SHFL.IDX PT, R0, R68, RZ, 0x1f ;  /* 0x00001fff44007589 */ /* 0x000ee200000e0000 */
[----:B------:R-:W-:-:S04]  /*0510*/  UISETP.NE.AND UP1, UPT, UR10, 0x2, UPT ;  /* 0x000000020a00788c */ /* 0x000fc8000bf25270 */
[----:B------:R-:W-:Y:S02]  /*0520*/  UISETP.EQ.AND UP2, UPT, UR5, URZ, !UP1 ;  /* 0x000000ff0500728c */ /* 0x000fe4000cf42270 */
[----:B------:R-:W-:-:S04]  /*0530*/  USEL UR6, URZ, 0x1, UP1 ;  /* 0x00000001ff067887 */ /* 0x000fc80008800000 */
[----:B------:R-:W-:Y:S02]  /*0540*/  PLOP3.LUT P5, PT, P1, PT, UP2, 0x80, 0x8 ;  /* 0x000000000008781c */ /* 0x000fe40000faf028 */
[----:B---3--:R-:W-:-:S13]  /*0550*/  ISETP.NE.AND P0, PT, R0, RZ, PT ;  /* 0x000000ff0000720c */ /* 0x008fda0003f05270 */
[----:B------:R-:W-:Y:S05]  /*0560*/  @P0 BRA `(.L_x_9) ;  /* 0x0000000000900947 */ /* 0x000fea0003800000 */
[----:B------:R-:W-:Y:S01]  /*0570*/  ELECT P0, URZ, PT ;  /* 0x0000000000ff782f */ /* 0x000fe20003800000 */
[----:B------:R-:W-:-:S12]  /*0580*/  BSSY.RECONVERGENT B0, `(.L_x_9) ;  /* 0x0000022000007945 */ /* 0x000fd80003800200 */
[----:B------:R-:W-:Y:S05]  /*0590*/  @!P0 BRA `(.L_x_10) ;  /* 0x0000000000808947 */ /* 0x000fea0003800000 */
[----:B------:R-:W-:Y:S01]  /*05a0*/  UMOV UR8, 0x400 ;  /* 0x0000040000087882 */ /* 0x000fe20000000000 */
[----:B------:R-:W-:Y:S01]  /*05b0*/  UMOV UR7, 0x1 ;  /* 0x0000000100077882 */ /* 0x000fe20000000000 */
[----:B------:R-:W-:Y:S02]  /*05c0*/  ULEA UR8, UR37, UR8, 0x18 ;  /* 0x0000000825087291 */ /* 0x000fe4000f8ec0ff */
[----:B------:R-:W-:-:S04]  /*05d0*/  UIADD3 UR12, UPT, UPT, -UR7, 0x100000, URZ ;  /* 0x00100000070c7890 */ /* 0x000fc8000fffe1ff */
[----:B------:R-:W-:Y:S02]  /*05e0*/  USHF.L.U32 UR13, UR12, 0xb, URZ ;  /* 0x0000000b0c0d7899 */ /* 0x000fe400080006ff */
[----:B------:R-:W-:Y:S01]  /*05f0*/  USHF.L.U32 UR12, UR12, 0x1, URZ ;  /* 0x000000010c0c7899 */ /* 0x000fe200080006ff */
[----:B------:R-:W3:Y:S11]  /*0600*/  FENCE.VIEW.ASYNC.S ;  /* 0x00000000000073c6 */ /* 0x000ef60000000000 */
[----:B---3--:R3:W4:Y:S01]  /*0610*/  SYNCS.EXCH.64 URZ, [UR8], UR12 ;  /* 0x0000000c08ff75b2 */ /* 0x0087220008000100 */
[----:B------:R3:W1:Y:S01]  /*0620*/  SYNCS.EXCH.64 URZ, [UR8+0x60], UR12 ;  /* 0x0000600c08ff75b2 */ /* 0x0006620008000100 */
        /* <DEDUP_REMOVED lines=21> */
[----:B------:R3:W1:Y:S02]  /*0780*/  SYNCS.EXCH.64 URZ, [UR8+0xb8], UR12 ;  /* 0x0000b80c08ff75b2 */ /* 0x0006640008000100 */
[----:B---34-:R-:W-:Y:S01]  /*0790*/  NOP ;  /* 0x0000000000007918 */ /* 0x018fe20000000000 */
.L_x_10:
[----:B------:R-:W-:Y:S05]  /*07a0*/  BSYNC.RECONVERGENT B0 ;  /* 0x0000000000007941 */ /* 0x000fea0003800200 */
.L_x_9:
[----:B------:R-:W3:Y:S01]  /*07b0*/  SHFL.IDX PT, R0, R68, RZ, 0x1f ;  /* 0x00001fff44007589 */ /* 0x000ee200000e0000 */
[----:B------:R-:W-:Y:S01]  /*07c0*/  NOP ;  /* 0x0000000000007918 */ /* 0x000fe20000000000 */
[----:B---3--:R-:W-:-:S13]  /*07d0*/  ISETP.NE.AND P0, PT, R0, 0x1, PT ;  /* 0x000000010000780c */ /* 0x008fda0003f05270 */
[----:B------:R-:W-:Y:S05]  /*07e0*/  @P0 BRA `(.L_x_11) ;  /* 0x0000000000540947 */ /* 0x000fea0003800000 */
[----:B------:R-:W-:Y:S01]  /*07f0*/  UMOV UR9, 0x400 ;  /* 0x0000040000097882 */ /* 0x000fe20000000000 */
[----:B------:R-:W-:Y:S01]  /*0800*/  UMOV UR8, 0x20 ;  /* 0x0000002000087882 */ /* 0x000fe20000000000 */
[----:B------:R-:W-:Y:S01]  /*0810*/  UMOV UR7, 0x80 ;  /* 0x0000008000077882 */ /* 0x000fe20000000000 */
[----:B------:R-:W-:Y:S02]  /*0820*/  ULEA UR9, UR37, UR9, 0x18 ;  /* 0x0000000925097291 */ /* 0x000fe4000f8ec0ff */
[----:B------:R-:W-:-:S04]  /*0830*/  UIADD3 UR12, UPT, UPT, -UR8, 0x100000, URZ ;  /* 0x00100000080c7890 */ /* 0x000fc8000fffe1ff */
[----:B------:R-:W-:Y:S02]  /*0840*/  USHF.L.U32 UR13, UR12, 0xb, URZ ;  /* 0x0000000b0c0d7899 */ /* 0x000fe400080006ff */
[----:B------:R-:W-:Y:S02]  /*0850*/  USHF.L.U32 UR12, UR12, 0x1, URZ ;  /* 0x000000010c0c7899 */ /* 0x000fe400080006ff */
[----:B------:R-:W-:-:S04]  /*0860*/  UIADD3 UR14, UPT, UPT, -UR7, 0x100000, URZ ;  /* 0x00100000070e7890 */ /* 0x000fc8000fffe1ff */
[----:B------:R-:W-:Y:S02]  /*0870*/  USHF.L.U32 UR15, UR14, 0xb, URZ ;  /* 0x0000000b0e0f7899 */ /* 0x000fe400080006ff */
[----:B------:R-:W-:Y:S01]  /*0880*/  USHF.L.U32 UR14, UR14, 0x1, URZ ;  /* 0x000000010e0e7899 */ /* 0x000fe200080006ff */
[----:B------:R-:W-:Y:S01]  /*0890*/  ELECT P0, URZ, PT ;  /* 0x0000000000ff782f */ /* 0x000fe20003800000 */
[----:B------:R-:W3:Y:S02]  /*08a0*/  FENCE.VIEW.ASYNC.S ;  /* 0x00000000000073c6 */ /* 0x000ee40000000000 */
[----:B---3--:R3:W4:Y:S08]  /*08b0*/  SYNCS.EXCH.64 URZ, [UR9+0xc0], UR12 ;  /* 0x0000c00c09ff75b2 */ /* 0x0087300008000100 */
[----:B------:R3:W1:Y:S01]  /*08c0*/  SYNCS.EXCH.64 URZ, [UR9+0xe0], UR14 ;  /* 0x0000e00e09ff75b2 */ /* 0x0006620008000100 */
[----:B------:R3:W1:Y:S01]  /*08d0*/  SYNCS.EXCH.64 URZ, [UR9+0xc8], UR12 ;  /* 0x0000c80c09ff75b2 */ /* 0x0006620008000100 */
[----:B------:R3:W1:Y:S01]  /*08e0*/  SYNCS.EXCH.64 URZ, [UR9+0xe8], UR14 ;  /* 0x0000e80e09ff75b2 */ /* 0x0006620008000100 */
[----:B------:R3:W1:Y:S01]  /*08f0*/  SYNCS.EXCH.64 URZ, [UR9+0xd0], UR12 ;  /* 0x0000d00c09ff75b2 */ /* 0x0006620008000100 */
[----:B------:R3:W1:Y:S01]  /*0900*/  SYNCS.EXCH.64 URZ, [UR9+0xf0], UR14 ;  /* 0x0000f00e09ff75b2 */ /* 0x0006620008000100 */
[----:B------:R3:W1:Y:S01]  /*0910*/  SYNCS.EXCH.64 URZ, [UR9+0xd8], UR12 ;  /* 0x0000d80c09ff75b2 */ /* 0x0006620008000100 */
[----:B------:R3:W1:Y:S01]  /*0920*/  SYNCS.EXCH.64 URZ, [UR9+0xf8], UR14 ;  /* 0x0000f80e09ff75b2 */ /* 0x0006620008000100 */
[----:B------:R-:W-:Y:S01]  /*0930*/  NOP ;  /* 0x0000000000007918 */ /* 0x000fe20000000000 */
.L_x_11:
[----:B------:R-:W2:Y:S01]  /*0940*/  SHFL.IDX PT, R0, R68, RZ, 0x1f ;  /* 0x00001fff44007589 */ /* 0x000ea200000e0000 */
[----:B------:R-:W-:Y:S01]  /*0950*/  NOP ;  /* 0x0000000000007918 */ /* 0x000fe20000000000 */
[----:B--2---:R-:W-:-:S13]  /*0960*/  ISETP.NE.AND P0, PT, R0, 0x3, PT ;  /* 0x000000030000780c */ /* 0x004fda0003f05270 */
[----:B------:R-:W-:Y:S05]  /*0970*/  @P0 BRA `(.L_x_12) ;  /* 0x00000000002c0947 */ /* 0x000fea0003800000 */
[----:B------:R-:W-:Y:S01]  /*0980*/  UMOV UR8, 0x400 ;  /* 0x0000040000087882 */ /* 0x000fe20000000000 */
[----:B------:R-:W-:Y:S01]  /*0990*/  UMOV UR7, 0x20 ;  /* 0x0000002000077882 */ /* 0x000fe20000000000 */
[----:B------:R-:W-:Y:S02]  /*09a0*/  ULEA UR8, UR37, UR8, 0x18 ;  /* 0x0000000825087291 */ /* 0x000fe4000f8ec0ff */
[----:B---3--:R-:W-:-:S04]  /*09b0*/  UIADD3 UR12, UPT, UPT, -UR7, 0x100000, URZ ;  /* 0x00100000070c7890 */ /* 0x008fc8000fffe1ff */
[----:B------:R-:W-:Y:S02]  /*09c0*/  USHF.L.U32 UR13, UR12, 0xb, URZ ;  /* 0x0000000b0c0d7899 */ /* 0x000fe400080006ff */
[----:B------:R-:W-:Y:S01]  /*09d0*/  USHF.L.U32 UR12, UR12, 0x1, URZ ;  /* 0x000000010c0c7899 */ /* 0x000fe200080006ff */
[----:B------:R-:W-:Y:S01]  /*09e0*/  ELECT P0, URZ, PT ;  /* 0x0000000000ff782f */ /* 0x000fe20003800000 */
[----:B------:R-:W2:Y:S10]  /*09f0*/  FENCE.VIEW.ASYNC.S ;  /* 0x00000000000073c6 */ /* 0x000eb40000000000 */
[----:B--2---:R2:W3:Y:S01]  /*0a00*/  SYNCS.EXCH.64 URZ, [UR8+0x100], UR12 ;  /* 0x0001000c08ff75b2 */ /* 0x0044e20008000100 */
[----:B------:R2:W1:Y:S01]  /*0a10*/  SYNCS.EXCH.64 URZ, [UR8+0x108], UR12 ;  /* 0x0001080c08ff75b2 */ /* 0x0004620008000100 */
[----:B------:R-:W-:Y:S01]  /*0a20*/  NOP ;  /* 0x0000000000007918 */ /* 0x000fe20000000000 */
.L_x_12:
[----:B------:R-:W4:Y:S01]  /*0a30*/  SHFL.IDX PT, R0, R68, RZ, 0x1f ;  /* 0x00001fff44007589 */ /* 0x000f2200000e0000 */
[----:B------:R-:W-:Y:S01]  /*0a40*/  NOP ;  /* 0x0000000000007918 */ /* 0x000fe20000000000 */
[----:B----4-:R-:W-:-:S13]  /*0a50*/  ISETP.NE.AND P0, PT, R0, 0x4, PT ;  /* 0x000000040000780c */ /* 0x010fda0003f05270 */
[----:B------:R-:W-:Y:S05]  /*0a60*/  @P0 BRA `(.L_x_13) ;  /* 0x0000000000480947 */ /* 0x000fea0003800000 */
[----:B---3--:R-:W-:Y:S01]  /*0a70*/  UMOV UR9, 0x1e0 ;  /* 0x000001e000097882 */ /* 0x008fe20000000000 */
[----:B--2---:R-:W-:Y:S01]  /*0a80*/  UMOV UR8, 0x400 ;  /* 0x0000040000087882 */ /* 0x004fe20000000000 */
[----:B------:R-:W-:Y:S01]  /*0a90*/  USEL UR9, UR9, 0x1a0, UP5 ;  /* 0x000001a009097887 */ /* 0x000fe2000a800000 */
        /* <DEDUP_REMOVED lines=9> */
[----:B------:R-:W2:Y:S02]  /*0b30*/  FENCE.VIEW.ASYNC.S ;  /* 0x00000000000073c6 */ /* 0x000ea40000000000 */
[----:B--2---:R4:W2:Y:S08]  /*0b40*/  SYNCS.EXCH.64 URZ, [UR8+0x110], UR12 ;  /* 0x0001100c08ff75b2 */ /* 0x0048b00008000100 */
[----:B------:R4:W3:Y:S01]  /*0b50*/  SYNCS.EXCH.64 URZ, [UR8+0x120], UR14 ;  /* 0x0001200e08ff75b2 */ /* 0x0008e20008000100 */
[----:B------:R4:W1:Y:S01]  /*0b60*/  SYNCS.EXCH.64 URZ, [UR8+0x118], UR12 ;  /* 0x0001180c08ff75b2 */ /* 0x0008620008000100 */
[----:B------:R4:W1:Y:S02]  /*0b70*/  SYNCS.EXCH.64 URZ, [UR8+0x128], UR14 ;  /* 0x0001280e08ff75b2 */ /* 0x0008640008000100 */
[----:B----4-:R-:W-:Y:S01]  /*0b80*/  NOP ;  /* 0x0000000000007918 */ /* 0x010fe20000000000 */
.L_x_13:
[----:B------:R-:W4:Y:S01]  /*0b90*/  SHFL.IDX PT, R0, R68, RZ, 0x1f ;  /* 0x00001fff44007589 */ /* 0x000f2200000e0000 */
[----:B------:R-:W-:Y:S01]  /*0ba0*/  NOP ;  /* 0x0000000000007918 */ /* 0x000fe20000000000 */
[----:B----4-:R-:W-:-:S13]  /*0bb0*/  ISETP.NE.AND P0, PT, R0, 0x5, PT ;  /* 0x000000050000780c */ /* 0x010fda0003f05270 */
[----:B------:R-:W-:Y:S05]  /*0bc0*/  @P0 BRA `(.L_x_14) ;  /* 0x0000000000540947 */ /* 0x000fea0003800000 */
[----:B---3--:R-:W-:Y:S01]  /*0bd0*/  UMOV UR9, 0x400 ;  /* 0x0000040000097882 */ /* 0x008fe20000000000 */
[----:B--2---:R-:W-:Y:S01]  /*0be0*/  UMOV UR8, 0x1 ;  /* 0x0000000100087882 */ /* 0x004fe20000000000 */
        /* <DEDUP_REMOVED lines=13> */
[----:B------:R4:W1:Y:S01]  /*0cc0*/  SYNCS.EXCH.64 URZ, [UR9+0x158], UR14 ;  /* 0x0001580e09ff75b2 */ /* 0x0008620008000100 */
[----:B------:R4:W1:Y:S01]  /*0cd0*/  SYNCS.EXCH.64 URZ, [UR9+0x140], UR12 ;  /* 0x0001400c09ff75b2 */ /* 0x0008620008000100 */
[----:B------:R4:W1:Y:S01]  /*0ce0*/  SYNCS.EXCH.64 URZ, [UR9+0x160], UR14 ;  /* 0x0001600e09ff75b2 */ /* 0x0008620008000100 */
[----:B------:R4:W1:Y:S01]  /*0cf0*/  SYNCS.EXCH.64 URZ, [UR9+0x148], UR12 ;  /* 0x0001480c09ff75b2 */ /* 0x0008620008000100 */
[----:B------:R4:W1:Y:S02]  /*0d00*/  SYNCS.EXCH.64 URZ, [UR9+0x168], UR14 ;  /* 0x0001680e09ff75b2 */ /* 0x0008640008000100 */
[----:B----4-:R-:W-:Y:S01]  /*0d10*/  NOP ;  /* 0x0000000000007918 */ /* 0x010fe20000000000 */
.L_x_14:
[----:B------:R-:W4:Y:S01]  /*0d20*/  SHFL.IDX PT, R0, R68, RZ, 0x1f ;  /* 0x00001fff44007589 */ /* 0x000f2200000e0000 */
[----:B------:R-:W-:Y:S01]  /*0d30*/  ISETP.NE.OR P1, PT, RZ, UR10, !P1 ;  /* 0x0000000aff007c0c */ /* 0x000fe2000cf25670 */
[----:B------:R-:W-:Y:S01]  /*0d40*/  NOP ;  /* 0x0000000000007918 */ /* 0x000fe20000000000 */
[----:B----4-:R-:W-:-:S13]  /*0d50*/  ISETP.NE.AND P0, PT, R0, 0x3, PT ;  /* 0x000000030000780c */ /* 0x010fda0003f05270 */
[----:B------:R-:W-:Y:S05]  /*0d60*/  @P0 BRA `(.L_x_15) ;  /* 0x0000000000340947 */ /* 0x000fea0003800000 */
[----:B--2---:R-:W-:Y:S01]  /*0d70*/  UMOV UR8, 0x400 ;  /* 0x0000040000087882 */ /* 0x004fe20000000000 */
[----:B------:R-:W-:Y:S01]  /*0d80*/  UMOV UR7, 0x20 ;  /* 0x0000002000077882 */ /* 0x000fe20000000000 */
[----:B------:R-:W-:Y:S02]  /*0d90*/  ULEA UR8, UR37, UR8, 0x18 ;  /* 0x0000000825087291 */ /* 0x000fe4000f8ec0ff */
[----:B---3--:R-:W-:-:S04]  /*0da0*/  UIADD3 UR12, UPT, UPT, -UR7, 0x100000, URZ ;  /* 0x00100000070c7890 */ /* 0x008fc8000fffe1ff */
[----:B------:R-:W-:Y:S02]  /*0db0*/  USHF.L.U32 UR13, UR12, 0xb, URZ ;  /* 0x0000000b0c0d7899 */ /* 0x000fe400080006ff */
[----:B------:R-:W-:Y:S01]  /*0dc0*/  USHF.L.U32 UR12, UR12, 0x1, URZ ;  /* 0x000000010c0c7899 */ /* 0x000fe200080006ff */
[----:B------:R-:W-:Y:S01]  /*0dd0*/  ELECT P0, URZ, PT ;  /* 0x0000000000ff782f */ /* 0x000fe20003800000 */
[----:B------:R-:W2:Y:S10]  /*0de0*/  FENCE.VIEW.ASYNC.S ;  /* 0x00000000000073c6 */ /* 0x000eb40000000000 */
[----:B--2---:R4:W2:Y:S01]  /*0df0*/  SYNCS.EXCH.64 URZ, [UR8+0x170], UR12 ;  /* 0x0001700c08ff75b2 */ /* 0x0048a20008000100 */
[----:B------:R4:W3:Y:S01]  /*0e00*/  SYNCS.EXCH.64 URZ, [UR8+0x180], UR12 ;  /* 0x0001800c08ff75b2 */ /* 0x0008e20008000100 */
[----:B------:R4:W1:Y:S01]  /*0e10*/  SYNCS.EXCH.64 URZ, [UR8+0x178], UR12 ;  /* 0x0001780c08ff75b2 */ /* 0x0008620008000100 */
[----:B------:R4:W1:Y:S02]  /*0e20*/  SYNCS.EXCH.64 URZ, [UR8+0x188], UR12 ;  /* 0x0001880c08ff75b2 */ /* 0x0008640008000100 */
[----:B----4-:R-:W-:Y:S01]  /*0e30*/  NOP ;  /* 0x0000000000007918 */ /* 0x010fe20000000000 */
.L_x_15:
[----:B------:R-:W-:Y:S01]  /*0e40*/  VOTEU.ALL UP1, P1 ;  /* 0x0000000000ff7886 */ /* 0x000fe20000820000 */
[----:B--2---:R-:W2:Y:S01]  /*0e50*/  LDCU UR8, c[0x0][0x36c] ;  /* 0x00006d80ff0877ac */ /* 0x004ea20008000800 */
[----:B------:R-:W-:Y:S01]  /*0e60*/  NOP ;  /* 0x0000000000007918 */ /* 0x000fe20000000000 */
[----:B------:R-:W-:Y:S01]  /*0e70*/  LOP3.LUT R10, R77, 0x1f, RZ, 0xc0, !PT ;  /* 0x0000001f4d0a7812 */ /* 0x000fe200078ec0ff */
[----:B---3--:R-:W-:Y:S01]  /*0e80*/  UMOV UR12, 0x20 ;  /* 0x00000020000c7882 */ /* 0x008fe20000000000 */
[----:B------:R-:W-:Y:S01]  /*0e90*/  @!UP1 UMOV UR7, 0x400 ;  /* 0x0000040000079882 */ /* 0x000fe20000000000 */
[----:B------:R-:W-:-:S04]  /*0ea0*/  @!UP1 UIADD3 UR12, UPT, UPT, -UR12, 0x100000, URZ ;  /* 0x001000000c0c9890 */ /* 0x000fc8000fffe1ff */
[----:B------:R-:W-:Y:S02]  /*0eb0*/  @!UP1 USHF.L.U32 UR13, UR12, 0xb, URZ ;  /* 0x0000000b0c0d9899 */ /* 0x000fe400080006ff */
[----:B------:R-:W-:Y:S02]  /*0ec0*/  @!UP1 USHF.L.U32 UR12, UR12, 0x1, URZ ;  /* 0x000000010c0c9899 */ /* 0x000fe400080006ff */
[----:B------:R-:W-:Y:S01]  /*0ed0*/  @!UP1 ULEA UR7, UR37, UR7, 0x18 ;  /* 0x0000000725079291 */ /* 0x000fe2000f8ec0ff */
[----:B------:R-:W-:Y:S01]  /*0ee0*/  VOTEU.ALL UP1, P1 ;  /* 0x0000000000ff7886 */ /* 0x000fe20000820000 */
[----:B------:R-:W-:Y:S01]  /*0ef0*/  UISETP.NE.AND UP4, UPT, UR10, URZ, UPT ;  /* 0x000000ff0a00728c */ /* 0x000fe2000bf85270 */
[----:B------:R-:W3:Y:S09]  /*0f00*/  FENCE.VIEW.ASYNC.S ;  /* 0x00000000000073c6 */ /* 0x000ef20000000000 */
[----:B---3--:R3:W4:Y:S01]  /*0f10*/  @!UP1 SYNCS.EXCH.64 URZ, [UR7+0x190], UR12 ;  /* 0x0001900c07ff95b2 */ /* 0x0087220008000100 */
[----:B--2---:R-:W-:-:S09]  /*0f20*/  UISETP.EQ.U32.AND UP1, UPT, UR8, 0x1, UPT ;  /* 0x000000010800788c */ /* 0x004fd2000bf22070 */
[----:B------:R-:W-:Y:S05]  /*0f30*/  BRA.U !UP1, `(.L_x_16) ;  /* 0x0000000109087547 */ /* 0x000fea000b800000 */
[----:B-1--4-:R-:W-:Y:S01]  /*0f40*/  UCGABAR_ARV ;  /* 0x00000000000079c7 */ /* 0x012fe20008000000 */
[----:B------:R-:W-:Y:S05]  /*0f50*/  BRA `(.L_x_17) ;  /* 0x0000000000047947 */ /* 0x000fea0003800000 */
.L_x_16:
[----:B-1--4-:R-:W-:Y:S01]  /*0f60*/  NOP ;  /* 0x0000000000007918 */ /* 0x012fe20000000000 */
.L_x_17:
[----:B------:R-:W1:Y:S01]  /*0f70*/  S2R R15, SR_CTAID.Y ;  /* 0x00000000000f7919 */ /* 0x000e620000002600 */
[----:B------:R-:W-:-:S05]  /*0f80*/  CS2R.32 R63, SR_CgaSize ;  /* 0x00000000003f7805 */ /* 0x000fca0000008a00 */
[----:B------:R-:W-:-:S05]  /*0f90*/  IMAD R63, R63, -0xa0, RZ ;  /* 0xffffff603f3f7824 */ /* 0x000fca00078e02ff */
[----:B---3--:R-:W-:-:S14]  /*0fa0*/  R2UR UR7, R63 ;  /* 0x000000003f0772ca */ /* 0x008fdc00000e0000 */
[----:B------:R-:W2:Y:S01]  /*0fb0*/  LDCU UR7, c[0x0][UR7+0x2b4] ;  /* 0x00005680070777ac */ /* 0x000ea20008000800 */
[----:B------:R-:W-:-:S05]  /*0fc0*/  CS2R.32 R0, SR_CgaSize ;  /* 0x0000000000007805 */ /* 0x000fca0000008a00 */
[----:B------:R-:W-:-:S06]  /*0fd0*/  IMAD R0, R0, -0xa0, RZ ;  /* 0xffffff6000007824 */ /* 0x000fcc00078e02ff */
[----:B------:R-:W3:Y:S01]  /*0fe0*/  LDC R0, c[0x0][R0+0x2a4] ;  /* 0x0000a90000007b82 */ /* 0x000ee20000000800 */
[----:B------:R-:W-:Y:S01]  /*0ff0*/  PRMT R8, RZ, 0x7610, R8 ;  /* 0x00007610ff087816 */ /* 0x000fe20000000008 */
[----:B------:R-:W4:Y:S01]  /*1000*/  S2R R9, SR_CTAID.X ;  /* 0x0000000000097919 */ /* 0x000f220000002500 */
[----:B------:R-:W-:-:S05]  /*1010*/  CS2R.32 R63, SR_CgaSize ;  /* 0x00000000003f7805 */ /* 0x000fca0000008a00 */
[----:B------:R-:W-:-:S05]  /*1020*/  IMAD R63, R63, -0xa0, RZ ;  /* 0xffffff603f3f7824 */ /* 0x000fca00078e02ff */
[----:B------:R-:W-:-:S14]  /*1030*/  R2UR UR8, R63 ;  /* 0x000000003f0872ca */ /* 0x000fdc00000e0000 */
[----:B------:R-:W3:Y:S01]  /*1040*/  LDCU UR8, c[0x0][UR8+0x2b0] ;  /* 0x00005600080877ac */ /* 0x000ee20008000800 */
[----:B------:R-:W-:Y:S01]  /*1050*/  UISETP.NE.AND UP2, UPT, UR10, 0x2, UPT ;  /* 0x000000020a00788c */ /* 0x000fe2000bf45270 */
[----:B------:R-:W2:Y:S01]  /*1060*/  LDC R11, c[0x0][0xb24] ;  /* 0x0002c900ff0b7b82 */ /* 0x000ea20000000800 */
[----:B------:R-:W-:-:S05]  /*1070*/  CS2R.32 R2, SR_CgaSize ;  /* 0x0000000000027805 */ /* 0x000fca0000008a00 */
[----:B------:R-:W-:-:S06]  /*1080*/  IMAD R2, R2, -0xa0, RZ ;  /* 0xffffff6002027824 */ /* 0x000fcc00078e02ff */
[----:B------:R-:W3:Y:S08]  /*1090*/  LDC R2, c[0x0][R2+0x2a0] ;  /* 0x0000a80002027b82 */ /* 0x000ef00000000800 */
[----:B------:R-:W3:Y:S01]  /*10a0*/  LDC R26, c[0x0][0xb24] ;  /* 0x0002c900ff1a7b82 */ /* 0x000ee20000000800 */
[----:B-1----:R-:W-:-:S07]  /*10b0*/  I2FP.F32.U32 R62, R15 ;  /* 0x0000000f003e7245 */ /* 0x002fce0000201000 */
[----:B------:R-:W1:Y:S01]  /*10c0*/  S2UR UR36, SR_CTAID.Z ;  /* 0x00000000002479c3 */ /* 0x000e620000002700 */
[----:B--2---:R-:W-:Y:S01]  /*10d0*/  ISETP.GE.AND P0, PT, R11, 0x1, PT ;  /* 0x000000010b00780c */ /* 0x004fe20003f06270 */
[----:B----4-:R-:W-:Y:S01]  /*10e0*/  IMAD.MOV.U32 R14, RZ, RZ, R9 ;  /* 0x000000ffff0e7224 */ /* 0x010fe200078e0009 */
[----:B------:R-:W-:Y:S01]  /*10f0*/  I2FP.F32.U32 R63, R9 ;  /* 0x00000009003f7245 */ /* 0x000fe20000201000 */
[----:B------:R-:W-:Y:S01]  /*1100*/  FMUL R62, R62, UR7 ;  /* 0x000000073e3e7c20 */ /* 0x000fe20008400000 */
[----:B------:R-:W2:Y:S03]  /*1110*/  LDCU UR7, c[0x0][0xb30] ;  /* 0x00016600ff0777ac */ /* 0x000ea60008000800 */
[----:B---3--:R-:W-:Y:S02]  /*1120*/  FMUL R63, R63, UR8 ;  /* 0x000000083f3f7c20 */ /* 0x008fe40008400000 */
[----:B------:R-:W3:Y:S08]  /*1130*/  F2I.U32.TRUNC.NTZ R62, R62 ;  /* 0x0000003e003e7305 */ /* 0x000ef0000020f000 */
[----:B------:R-:W4:Y:S01]  /*1140*/  F2I.U32.TRUNC.NTZ R63, R63 ;  /* 0x0000003f003f7305 */ /* 0x000f22000020f000 */
[----:B--2---:R-:W-:Y:S01]  /*1150*/  UISETP.NE.AND UP3, UPT, UR7, 0x1, UPT ;  /* 0x000000010700788c */ /* 0x004fe2000bf65270 */
[----:B---3--:R-:W-:-:S05]  /*1160*/  IADD3 R62, PT, PT, -R62, RZ, RZ ;  /* 0x000000ff3e3e7210 */ /* 0x008fca0007ffe1ff */
[----:B------:R-:W-:Y:S01]  /*1170*/  IMAD R62, R0, R62, R15 ;  /* 0x0000003e003e7224 */ /* 0x000fe200078e020f */
[----:B------:R-:W-:Y:S01]  /*1180*/  PRMT R0, RZ, 0x7610, R0 ;  /* 0x00007610ff007816 */ /* 0x000fe20000000000 */
[----:B----4-:R-:W-:-:S04]  /*1190*/  IMAD.MOV R63, RZ, RZ, -R63 ;  /* 0x000000ffff3f7224 */ /* 0x010fc800078e0a3f */
[----:B------:R-:W-:Y:S01]  /*11a0*/  IMAD R63, R2, R63, R9 ;  /* 0x0000003f023f7224 */ /* 0x000fe200078e0209 */
[----:B-1----:R-:W-:Y:S06]  /*11b0*/  BRA.U UP4, `(.L_x_18) ;  /* 0x0000000104247547 */ /* 0x002fec000b800000 */
[----:B------:R-:W-:Y:S01]  /*11c0*/  ISETP.NE.AND P1, PT, R62, RZ, PT ;  /* 0x000000ff3e00720c */ /* 0x000fe20003f25270 */
[----:B------:R-:W-:Y:S01]  /*11d0*/  IMAD.MOV.U32 R0, RZ, RZ, 0x3 ;  /* 0x00000003ff007424 */ /* 0x000fe200078e00ff */
[C---:B------:R-:W-:Y:S02]  /*11e0*/  LOP3.LUT R2, R63.reuse, 0xfffffffe, RZ, 0xc0, !PT ;  /* 0xfffffffe3f027812 */ /* 0x040fe400078ec0ff */
[----:B------:R-:W-:Y:S02]  /*11f0*/  ISETP.LT.U32.OR P1, PT, R63, 0x2, !P1 ;  /* 0x000000023f00780c */ /* 0x000fe40004f21470 */
[----:B------:R-:W-:Y:S02]  /*1200*/  SHF.L.U32 R0, R0, R2, RZ ;  /* 0x0000000200007219 */ /* 0x000fe400000006ff */
[----:B------:R-:W-:Y:S02]  /*1210*/  SEL R4, RZ, 0x1, !P1 ;  /* 0x00000001ff047807 */ /* 0x000fe40004800000 */
[----:B------:R-:W-:-:S05]  /*1220*/  SEL R3, RZ, 0x2, !P1 ;  /* 0x00000002ff037807 */ /* 0x000fca0004800000 */
[----:B------:R-:W-:-:S05]  /*1230*/  IMAD.IADD R3, R4, 0x1, R3 ;  /* 0x0000000104037824 */ /* 0x000fca00078e0203 */
[----:B------:R-:W-:Y:S02]  /*1240*/  PRMT R8, R3, 0x7610, R8 ;  /* 0x0000761003087816 */ /* 0x000fe40000000008 */
.L_x_18:
[----:B------:R-:W-:Y:S05]  /*1250*/  @!P0 BRA `(.L_x_19) ;  /* 0x0000000000b88947 */ /* 0x000fea0003800000 */
[----:B------:R-:W1:Y:S01]  /*1260*/  LDC.64 R4, c[0x0][0xb18] ;  /* 0x0002c600ff047b82 */ /* 0x000e620000000a00 */
[----:B------:R-:W-:-:S07]  /*1270*/  ISETP.NE.AND P0, PT, R11, 0x1, PT ;  /* 0x000000010b00780c */ /* 0x000fce0003f05270 */
[----:B------:R-:W2:Y:S08]  /*1280*/  LDC R14, c[0x0][0xb0c] ;  /* 0x0002c300ff0e7b82 */ /* 0x000eb00000000800 */
[----:B------:R-:W3:Y:S08]  /*1290*/  LDC R16, c[0x0][0x370] ;  /* 0x0000dc00ff107b82 */ /* 0x000ef00000000800 */
[----:B------:R-:W4:Y:S01]  /*12a0*/  LDC R13, c[0x0][0x374] ;  /* 0x0000dd00ff0d7b82 */ /* 0x000f220000000800 */
[----:B-1----:R-:W-:-:S07]  /*12b0*/  ISETP.NE.AND P1, PT, R4, 0x1, PT ;  /* 0x000000010400780c */ /* 0x002fce0003f25270 */
[----:B------:R-:W3:Y:S01]  /*12c0*/  LDC.64 R6, c[0x0][0xb10] ;  /* 0x0002c400ff067b82 */ /* 0x000ee20000000a00 */
[----:B--2---:R-:W-:-:S07]  /*12d0*/  ISETP.NE.AND P2, PT, R14, 0x1, PT ;  /* 0x000000010e00780c */ /* 0x004fce0003f45270 */
[----:B------:R-:W1:Y:S08]  /*12e0*/  LDC R12, c[0x0][0xb20] ;  /* 0x0002c800ff0c7b82 */ /* 0x000e700000000800 */
[----:B------:R-:W2:Y:S01]  /*12f0*/  LDC.64 R2, c[0x0][0xb28] ;  /* 0x0002ca00ff027b82 */ /* 0x000ea20000000a00 */
[----:B----4-:R-:W-:-:S04]  /*1300*/  IMAD.HI.U32 R17, R13, R5, RZ ;  /* 0x000000050d117227 */ /* 0x010fc800078e00ff */
[----:B------:R-:W-:-:S04]  /*1310*/  IMAD.HI.U32 R5, R15, R5, RZ ;  /* 0x000000050f057227 */ /* 0x000fc800078e00ff */
[----:B---3--:R-:W-:-:S05]  /*1320*/  IMAD.HI.U32 R18, R16, R6, RZ ;  /* 0x0000000610127227 */ /* 0x008fca00078e00ff */
[-C--:B------:R-:W-:Y:S01]  /*1330*/  @P2 SHF.R.U32.HI R16, RZ, R7.reuse, R18 ;  /* 0x00000007ff102219 */ /* 0x080fe20000011612 */
[----:B------:R-:W-:Y:S01]  /*1340*/  IMAD.HI.U32 R18, R9, R6, RZ ;  /* 0x0000000609127227 */ /* 0x000fe200078e00ff */
[-C--:B-1----:R-:W-:Y:S02]  /*1350*/  @P1 SHF.R.U32.HI R13, RZ, R12.reuse, R17 ;  /* 0x0000000cff0d1219 */ /* 0x082fe40000011611 */
[----:B------:R-:W-:Y:S02]  /*1360*/  SHF.R.U32.HI R5, RZ, R12, R5 ;  /* 0x0000000cff057219 */ /* 0x000fe40000011605 */
[----:B------:R-:W-:Y:S02]  /*1370*/  SHF.R.U32.HI R18, RZ, R7, R18 ;  /* 0x00000007ff127219 */ /* 0x000fe40000011612 */
[----:B------:R-:W-:Y:S01]  /*1380*/  SEL R5, R15, R5, !P1 ;  /* 0x000000050f057207 */ /* 0x000fe20004800000 */
[----:B--2---:R-:W-:Y:S01]  /*1390*/  IMAD.HI.U32 R17, R13, R2, RZ ;  /* 0x000000020d117227 */ /* 0x004fe200078e00ff */
[----:B------:R-:W-:-:S03]  /*13a0*/  SEL R18, R9, R18, !P2 ;  /* 0x0000001209127207 */ /* 0x000fc60005000000 */
[----:B------:R-:W-:Y:S01]  /*13b0*/  IMAD.HI.U32 R6, R16, R2, RZ ;  /* 0x0000000210067227 */ /* 0x000fe200078e00ff */
[----:B------:R-:W-:-:S04]  /*13c0*/  @P0 SHF.R.U32.HI R13, RZ, R3, R17 ;  /* 0x00000003ff0d0219 */ /* 0x000fc80000011611 */
[----:B------:R-:W-:Y:S01]  /*13d0*/  @P0 SHF.R.U32.HI R16, RZ, R3, R6 ;  /* 0x00000003ff100219 */ /* 0x000fe20000011606 */
[----:B------:R-:W-:-:S04]  /*13e0*/  IMAD R13, R13, R11, RZ ;  /* 0x0000000b0d0d7224 */ /* 0x000fc800078e02ff */
[----:B------:R-:W-:Y:S01]  /*13f0*/  IMAD R6, R16, R11, RZ ;  /* 0x0000000b10067224 */ /* 0x000fe200078e02ff */
[----:B------:R-:W-:-:S04]  /*1400*/  ISETP.GE.AND P1, PT, R5, R13, PT ;  /* 0x0000000d0500720c */ /* 0x000fc80003f26270 */
[----:B------:R-:W-:Y:S01]  /*1410*/  ISETP.GE.OR P1, PT, R18, R6, P1 ;  /* 0x000000061200720c */ /* 0x000fe20000f26670 */
[----:B------:R-:W-:-:S05]  /*1420*/  IMAD.HI.U32 R6, R5, R2, RZ ;  /* 0x0000000205067227 */ /* 0x000fca00078e00ff */
[----:B------:R-:W-:-:S04]  /*1430*/  SHF.R.U32.HI R6, RZ, R3, R6 ;  /* 0x00000003ff067219 */ /* 0x000fc80000011606 */
[----:B------:R-:W-:-:S03]  /*1440*/  SEL R6, R5, R6, !P0 ;  /* 0x0000000605067207 */ /* 0x000fc60004000000 */
[----:B------:R-:W-:Y:S01]  /*1450*/  @!P1 IMAD.HI.U32 R7, R18, R2, RZ ;  /* 0x0000000212079227 */ /* 0x000fe200078e00ff */
[----:B------:R-:W-:-:S04]  /*1460*/  IADD3 R2, PT, PT, -R6, RZ, RZ ;  /* 0x000000ff06027210 */ /* 0x000fc80007ffe1ff */
[----:B------:R-:W-:Y:S01]  /*1470*/  @!P1 SHF.R.U32.HI R3, RZ, R3, R7 ;  /* 0x00000003ff039219 */ /* 0x000fe20000011607 */
[----:B------:R-:W-:Y:S01]  /*1480*/  IMAD R2, R11, R2, R5 ;  /* 0x000000020b027224 */ /* 0x000fe200078e0205 */
[----:B------:R-:W-:Y:S02]  /*1490*/  IADD3 R7, PT, PT, -R5, RZ, RZ ;  /* 0x000000ff05077210 */ /* 0x000fe40007ffe1ff */
[----:B------:R-:W-:-:S03]  /*14a0*/  @!P1 SEL R3, R18, R3, !P0 ;  /* 0x0000000312039207 */ /* 0x000fc60004000000 */
[----:B------:R-:W-:Y:S02]  /*14b0*/  IMAD R7, R4, R7, R15 ;  /* 0x0000000704077224 */ /* 0x000fe400078e020f */
[--C-:B------:R-:W-:Y:S02]  /*14c0*/  @!P1 IMAD.IADD R6, R6, 0x1, -R3.reuse ;  /* 0x0000000106069824 */ /* 0x100fe400078e0a03 */
[----:B------:R-:W-:Y:S01]  /*14d0*/  @!P1 IMAD R3, R2, R16, R3 ;  /* 0x0000001002039224 */ /* 0x000fe200078e0203 */
[----:B------:R-:W-:Y:S01]  /*14e0*/  IADD3 R2, PT, PT, -R18, RZ, RZ ;  /* 0x000000ff12027210 */ /* 0x000fe20007ffe1ff */
[----:B------:R-:W-:Y:S02]  /*14f0*/  @!P1 IMAD R5, R6, R11, R18 ;  /* 0x0000000b06059224 */ /* 0x000fe400078e0212 */
[----:B------:R-:W-:Y:S02]  /*1500*/  @!P1 IMAD.MOV.U32 R18, RZ, RZ, R3 ;  /* 0x000000ffff129224 */ /* 0x000fe400078e0003 */
[----:B------:R-:W-:-:S02]  /*1510*/  IMAD R2, R14, R2, R9 ;  /* 0x000000020e027224 */ /* 0x000fc400078e0209 */
[----:B------:R-:W-:Y:S02]  /*1520*/  IMAD R15, R5, R4, R7 ;  /* 0x00000004050f7224 */ /* 0x000fe400078e0207 */
[----:B------:R-:W-:Y:S02]  /*1530*/  IMAD R14, R18, R14, R2 ;  /* 0x0000000e120e7224 */ /* 0x000fe400078e0202 */
.L_x_19:
[----:B------:R-:W-:Y:S05]  /*1540*/  BRA.U UP3, `(.L_x_20) ;  /* 0x0000000103407547 */ /* 0x000fea000b800000 */
[----:B------:R-:W1:Y:S08]  /*1550*/  LDC.64 R4, c[0x0][0xb10] ;  /* 0x0002c400ff047b82 */ /* 0x000e700000000a00 */
[----:B------:R-:W2:Y:S08]  /*1560*/  LDC.64 R2, c[0x0][0xb18] ;  /* 0x0002c600ff027b82 */ /* 0x000eb00000000a00 */
[----:B------:R-:W3:Y:S08]  /*1570*/  LDC R6, c[0x0][0xb20] ;  /* 0x0002c800ff067b82 */ /* 0x000ef00000000800 */
[----:B------:R-:W4:Y:S01]  /*1580*/  LDC R7, c[0x0][0xb0c] ;  /* 0x0002c300ff077b82 */ /* 0x000f220000000800 */
[----:B-1----:R-:W-:-:S05]  /*1590*/  IMAD.HI.U32 R4, R14, R4, RZ ;  /* 0x000000040e047227 */ /* 0x002fca00078e00ff */
[----:B------:R-:W-:Y:S01]  /*15a0*/  SHF.R.U32.HI R4, RZ, R5, R4 ;  /* 0x00000005ff047219 */ /* 0x000fe20000011604 */
[----:B--2---:R-:W-:Y:S01]  /*15b0*/  IMAD.HI.U32 R3, R15, R3, RZ ;  /* 0x000000030f037227 */ /* 0x004fe200078e00ff */
[----:B------:R-:W-:-:S04]  /*15c0*/  ISETP.NE.AND P0, PT, R2, 0x1, PT ;  /* 0x000000010200780c */ /* 0x000fc80003f05270 */
[----:B---3--:R-:W-:-:S04]  /*15d0*/  SHF.R.U32.HI R3, RZ, R6, R3 ;  /* 0x00000006ff037219 */ /* 0x008fc80000011603 */
[----:B------:R-:W-:Y:S02]  /*15e0*/  SEL R3, R15, R3, !P0 ;  /* 0x000000030f037207 */ /* 0x000fe40004000000 */
[----:B----4-:R-:W-:-:S04]  /*15f0*/  ISETP.NE.AND P1, PT, R7, 0x1, PT ;  /* 0x000000010700780c */ /* 0x010fc80003f25270 */
[----:B------:R-:W-:-:S05]  /*1600*/  SEL R5, R14, R4, !P1 ;  /* 0x000000040e057207 */ /* 0x000fca0004800000 */
[----:B------:R-:W-:Y:S02]  /*1610*/  IMAD.IADD R4, R3, 0x1, -R5 ;  /* 0x0000000103047824 */ /* 0x000fe400078e0a05 */
[----:B------:R-:W-:Y:S02]  /*1620*/  IMAD.IADD R3, R5, 0x1, -R3 ;  /* 0x0000000105037824 */ /* 0x000fe400078e0a03 */
[----:B------:R-:W-:Y:S02]  /*1630*/  IMAD R14, R4, R7, R14 ;  /* 0x00000007040e7224 */ /* 0x000fe400078e020e */
[----:B------:R-:W-:Y:S02]  /*1640*/  IMAD R15, R3, R2, R15 ;  /* 0x00000002030f7224 */ /* 0x000fe400078e020f */
.L_x_20:
[----:B------:R-:W-:Y:S05]  /*1650*/  BRA.U !UP1, `(.L_x_21) ;  /* 0x00000001090c7547 */ /* 0x000fea000b800000 */
[----:B------:R-:W-:Y:S01]  /*1660*/  UCGABAR_WAIT ;  /* 0x0000000000007dc7 */ /* 0x000fe20008000000 */
[----:B------:R-:W-:Y:S01]  /*1670*/  CCTL.IVALL ;  /* 0x00000000ff00798f */ /* 0x000fe20002000000 */
[----:B------:R-:W-:Y:S05]  /*1680*/  BRA `(.L_x_22) ;  /* 0x0000000000047947 */ /* 0x000fea0003800000 */
.L_x_21:
[----:B------:R-:W-:Y:S06]  /*1690*/  BAR.SYNC.DEFER_BLOCKING 0x0 ;  /* 0x0000000000007b1d */ /* 0x000fec0000010000 */
.L_x_22:
[----:B------:R-:W-:Y:S05]  /*16a0*/  BRA.U UP2, `(.L_x_23) ;  /* 0x0000001502c47547 */ /* 0x000fea000b800000 */
[----:B------:R-:W1:Y:S01]  /*16b0*/  LDCU UR4, c[0x0][0x38c] ;  /* 0x00007180ff0477ac */ /* 0x000e620008000800 */
[----:B------:R-:W2:Y:S01]  /*16c0*/  LDC R8, c[0x0][0x370] ;  /* 0x0000dc00ff087b82 */ /* 0x000ea20000000800 */
[----:B------:R-:W-:Y:S01]  /*16d0*/  IMAD.SHL.U32 R18, R9, 0x40, RZ ;  /* 0x0000004009127824 */ /* 0x000fe200078e00ff */
[----:B------:R-:W-:Y:S01]  /*16e0*/  PLOP3.LUT P1, PT, PT, PT, UP5, 0x80, 0x8 ;  /* 0x000000000008781c */ /* 0x000fe20003f2f058 */
[----:B------:R-:W-:Y:S01]  /*16f0*/  UISETP.NE.AND UP1, UPT, UR10, URZ, UPT ;  /* 0x000000ff0a00728c */ /* 0x000fe2000bf25270 */
[----:B------:R-:W-:Y:S01]  /*1700*/  ISETP.NE.AND P4, PT, R10, RZ, P5 ;  /* 0x000000ff0a00720c */ /* 0x000fe20002f85270 */
[----:B------:R-:W-:Y:S01]  /*1710*/  IMAD.MOV.U32 R17, RZ, RZ, 0x1 ;  /* 0x00000001ff117424 */ /* 0x000fe200078e00ff */
[----:B------:R-:W-:Y:S01]  /*1720*/  PLOP3.LUT P1, PT, P1, PT, PT, 0x8, 0x80 ;  /* 0x000000000080781c */ /* 0x000fe20000f2e170 */
[----:B------:R-:W-:Y:S01]  /*1730*/  IMAD.MOV.U32 R16, RZ, RZ, RZ ;  /* 0x000000ffff107224 */ /* 0x000fe200078e00ff */
[----:B------:R-:W3:Y:S01]  /*1740*/  LDC R0, c[0x0][0x374] ;  /* 0x0000dd00ff007b82 */ /* 0x000ee20000000800 */
[----:B------:R-:W-:Y:S01]  /*1750*/  CS2R R12, SRZ ;  /* 0x00000000000c7805 */ /* 0x000fe2000001ff00 */
[----:B------:R-:W-:Y:S01]  /*1760*/  IMAD.MOV.U32 R11, RZ, RZ, 0x1 ;  /* 0x00000001ff0b7424 */ /* 0x000fe200078e00ff */
[----:B------:R-:W-:Y:S01]  /*1770*/  LOP3.LUT R18, R18, 0x40, RZ, 0xc0, !PT ;  /* 0x0000004012127812 */ /* 0x000fe200078ec0ff */
[----:B------:R-:W4:Y:S01]  /*1780*/  LDCU.64 UR14, c[0x0][0x348] ;  /* 0x00006900ff0e77ac */ /* 0x000f220008000a00 */
[----:B------:R-:W-:-:S02]  /*1790*/  USEL UR22, UR6, 0x2, UP1 ;  /* 0x0000000206167887 */ /* 0x000fc40008800000 */
[----:B-1----:R-:W-:Y:S01]  /*17a0*/  UIADD3 UR5, UPT, UPT, UR4, 0x1f, URZ ;  /* 0x0000001f04057890 */ /* 0x002fe2000fffe0ff */
[----:B------:R-:W-:-:S03]  /*17b0*/  UMOV UR23, URZ ;  /* 0x000000ff00177c82 */ /* 0x000fc60008000000 */
[----:B------:R-:W-:-:S04]  /*17c0*/  USHF.R.S32.HI UR7, URZ, 0x1f, UR5 ;  /* 0x0000001fff077899 */ /* 0x000fc80008011405 */
[----:B------:R-:W-:Y:S02]  /*17d0*/  ULEA.HI UR7, UR7, UR5, URZ, 0x5 ;  /* 0x0000000507077291 */ /* 0x000fe4000f8f28ff */
[----:B------:R-:W-:Y:S02]  /*17e0*/  UIADD3 UR5, UPT, UPT, UR4, -0x1, URZ ;  /* 0xffffffff04057890 */ /* 0x000fe4000fffe0ff */
[----:B------:R-:W-:Y:S02]  /*17f0*/  USHF.R.S32.HI UR7, URZ, 0x5, UR7 ;  /* 0x00000005ff077899 */ /* 0x000fe40008011407 */
[----:B------:R-:W-:Y:S02]  /*1800*/  UISETP.GE.U32.AND UP2, UPT, UR5, -0x3f, UPT ;  /* 0xffffffc10500788c */ /* 0x000fe4000bf46070 */
[----:B------:R-:W-:Y:S02]  /*1810*/  UISETP.LT.U32.AND UP0, UPT, UR7, 0xc, UPT ;  /* 0x0000000c0700788c */ /* 0x000fe4000bf01070 */
[----:B------:R-:W-:-:S02]  /*1820*/  UIADD3 UR4, UPT, UPT, UR4, 0x3e, URZ ;  /* 0x0000003e04047890 */ /* 0x000fc4000fffe0ff */
[----:B------:R-:W-:-:S04]  /*1830*/  USEL UR5, UR7, 0xc, UP0 ;  /* 0x0000000c07057887 */ /* 0x000fc80008000000 */
[----:B------:R-:W-:Y:S02]  /*1840*/  UIADD3 UR21, UPT, UPT, UR5, -0x1, URZ ;  /* 0xffffffff05157890 */ /* 0x000fe4000fffe0ff */
[----:B------:R-:W-:Y:S02]  /*1850*/  @UP2 UIADD3 UR21, UPT, UPT, UR5, URZ, URZ ;  /* 0x000000ff05152290 */ /* 0x000fe4000fffe0ff */
[----:B------:R-:W-:Y:S02]  /*1860*/  UIADD3 UR24, UPT, UPT, UR7, -UR5, URZ ;  /* 0x8000000507187290 */ /* 0x000fe4000fffe0ff */
[----:B------:R-:W-:Y:S02]  /*1870*/  UIADD3 UR13, UPT, UPT, UR21, 0x1, URZ ;  /* 0x00000001150d7890 */ /* 0x000fe4000fffe0ff */
[----:B--2-4-:R-:W-:-:S12]  /*1880*/  UIADD3 UR21, UPT, UPT, -UR21, URZ, URZ ;  /* 0x000000ff15157290 */ /* 0x014fd8000fffe1ff */
.L_x_43:
[----:B------:R-:W-:Y:S01]  /*1890*/  UISETP.NE.AND UP0, UPT, UR37, URZ, UPT ;  /* 0x000000ff2500728c */ /* 0x000fe2000bf05270 */
[----:B------:R-:W1:Y:S08]  /*18a0*/  S2UR UR37, SR_CgaCtaId ;  /* 0x00000000002579c3 */ /* 0x000e700000008800 */
[----:B------:R-:W-:Y:S05]  /*18b0*/  BRA.U UP0, `(.L_x_24) ;  /* 0x0000000100347547 */ /* 0x000fea000b800000 */
[----:B------:R-:W2:Y:S01]  /*18c0*/  S2R R2, SR_CgaCtaId ;  /* 0x0000000000027919 */ /* 0x000ea20000008800 */
[----:B------:R-:W-:-:S04]  /*18d0*/  MOV R3, 0x400 ;  /* 0x0000040000037802 */ /* 0x000fc80000000f00 */
[----:B--2---:R-:W-:Y:S02]  /*18e0*/  LEA R2, R2, R3, 0x18 ;  /* 0x0000000302027211 */ /* 0x004fe400078ec0ff */
[----:B------:R-:W-:-:S03]  /*18f0*/  SHF.L.U32 R3, R11, 0x1f, RZ ;  /* 0x0000001f0b037819 */ /* 0x000fc600000006ff */
[----:B------:R-:W-:-:S04]  /*1900*/  IMAD R2, R12, 0x8, R2 ;  /* 0x000000080c027824 */ /* 0x000fc800078e0202 */
[----:B------:R-:W2:Y:S02]  /*1910*/  SYNCS.PHASECHK.TRANS64.TRYWAIT P0, [R2+URZ+0x180], R3 ;  /* 0x00018003020075a7 */ /* 0x000ea400080011ff */
[----:B--2---:R-:W-:Y:S05]  /*1920*/  @!P0 BRA `(.L_x_25) ;  /* 0x0000006c00f08947 */ /* 0x004fea0003800000 */
.L_x_158:
[----:B------:R-:W-:Y:S01]  /*1930*/  VIADD R12, R12, 0x1 ;  /* 0x000000010c0c7836 */ /* 0x000fe20000000000 */
[----:B------:R2:W-:Y:S04]  /*1940*/  SYNCS.ARRIVE.TRANS64.A1T0 RZ, [R2+URZ+0x170], RZ ;  /* 0x000170ff02ff79a7 */ /* 0x0005e800081000ff */
[----:B------:R-:W-:-:S04]  /*1950*/  ISETP.NE.AND P0, PT, R12, 0x2, PT ;  /* 0x000000020c00780c */ /* 0x000fc80003f05270 */
[----:B------:R-:W-:Y:S02]  /*1960*/  SEL R12, R12, RZ, P0 ;  /* 0x000000ff0c0c7207 */ /* 0x000fe40000000000 */
[----:B--2---:R-:W-:-:S04]  /*1970*/  SEL R2, RZ, 0x1, P0 ;  /* 0x00000001ff027807 */ /* 0x004fc80000000000 */
[----:B------:R-:W-:-:S07]  /*1980*/  LOP3.LUT R11, R11, R2, RZ, 0x3c, !PT ;  /* 0x000000020b0b7212 */ /* 0x000fce00078e3cff */
.L_x_24:
[----:B------:R-:W-:Y:S01]  /*1990*/  UMOV UR6, 0x400 ;  /* 0x0000040000067882 */ /* 0x000fe20000000000 */
[----:B------:R-:W-:Y:S01]  /*19a0*/  SHF.L.U32 R2, R17, 0x1f, RZ ;  /* 0x0000001f11027819 */ /* 0x000fe200000006ff */
[----:B-1----:R-:W-:Y:S01]  /*19b0*/  ULEA UR6, UR37, UR6, 0x18 ;  /* 0x0000000625067291 */ /* 0x002fe2000f8ec0ff */
[C---:B------:R-:W-:Y:S01]  /*19c0*/  R2UR UR9, R18.reuse ;  /* 0x00000000120972ca */ /* 0x040fe200000e0000 */
[----:B------:R-:W-:Y:S01]  /*19d0*/  UISETP.GE.U32.AND UP0, UPT, UR4, 0x3f, UPT ;  /* 0x0000003f0400788c */ /* 0x000fe2000bf06070 */
[----:B------:R-:W-:Y:S01]  /*19e0*/  R2UR UR11, R18 ;  /* 0x00000000120b72ca */ /* 0x000fe200000e0000 */
[----:B------:R-:W-:Y:S01]  /*19f0*/  ULEA UR8, UR23, UR6, 0x3 ;  /* 0x0000000617087291 */ /* 0x000fe2000f8e18ff */
[----:B------:R-:W-:-:S08]  /*1a00*/  UMOV UR25, URZ ;  /* 0x000000ff00197c82 */ /* 0x000fd00008000000 */
[----:B------:R1:W2:Y:S01]  /*1a10*/  SYNCS.PHASECHK.TRANS64.TRYWAIT P0, [UR8+0x60], R2 ;  /* 0x00006002ff0075a7 */ /* 0x0002a20008001108 */
[----:B------:R-:W-:-:S13]  /*1a20*/  R2UR UR8, R15 ;  /* 0x000000000f0872ca */ /* 0x000fda00000e0000 */
[----:B------:R-:W-:Y:S01]  /*1a30*/  ULEA UR11, UR8, UR11, 0x7 ;  /* 0x0000000b080b7291 */ /* 0x000fe2000f8e38ff */
[----:B-1----:R-:W-:-:S05]  /*1a40*/  LEA.HI R2, R14, R14, RZ, 0x1 ;  /* 0x0000000e0e027211 */ /* 0x002fca00078f08ff */
[----:B------:R-:W-:-:S05]  /*1a50*/  IMAD.SHL.U32 R2, R2, 0x40, RZ ;  /* 0x0000004002027824 */ /* 0x000fca00078e00ff */
[----:B------:R-:W-:-:S13]  /*1a60*/  R2UR UR35, R2 ;  /* 0x00000000022372ca */ /* 0x000fda00000e0000 */
[----:B------:R-:W-:Y:S01]  /*1a70*/  ULOP3.LUT UR35, UR9, 0xffffff80, UR35, 0xf8, !UPT ;  /* 0xffffff8009237892 */ /* 0x000fe2000f8ef823 */
[----:B------:R-:W-:Y:S11]  /*1a80*/  BRA.U !UP0, `(.L_x_26) ;  /* 0x0000000108bc7547 */ /* 0x000ff6000b800000 */
[----:B------:R-:W-:Y:S01]  /*1a90*/  UMOV UR16, UR21 ;  /* 0x0000001500107c82 */ /* 0x000fe20008000000 */
[----:B------:R-:W-:Y:S01]  /*1aa0*/  UMOV UR17, UR23 ;  /* 0x0000001700117c82 */ /* 0x000fe20008000000 */
[----:B------:R-:W-:-:S05]  /*1ab0*/  UMOV UR34, URZ ;  /* 0x000000ff00227c82 */ /* 0x000fca0008000000 */
.L_x_32:
[----:B------:R-:W-:Y:S01]  /*1ac0*/  ULEA UR33, UR17, UR6, 0x3 ;  /* 0x0000000611217291 */ /* 0x000fe2000f8e18ff */
[----:B------:R-:W-:Y:S01]  /*1ad0*/  @P5 MOV R3, 0x8000 ;  /* 0x0000800000035802 */ /* 0x000fe20000000f00 */
[----:B-12-4-:R-:W-:Y:S10]  /*1ae0*/  @P0 BRA `(.L_x_27) ;  /* 0x00000000000c0947 */ /* 0x016ff40003800000 */
[----:B------:R-:W-:-:S04]  /*1af0*/  SHF.L.U32 R4, R17, 0x1f, RZ ;  /* 0x0000001f11047819 */ /* 0x000fc800000006ff */
[----:B------:R-:W1:Y:S02]  /*1b00*/  SYNCS.PHASECHK.TRANS64.TRYWAIT P0, [UR33+0x60], R4 ;  /* 0x00006004ff0075a7 */ /* 0x000e640008001121 */
[----:B-1----:R-:W-:Y:S05]  /*1b10*/  @!P0 BRA `(.L_x_28) ;  /* 0x0000006c00888947 */ /* 0x002fea0003800000 */
.L_x_27:
[----:B------:R2:W-:Y:S01]  /*1b20*/  @P5 SYNCS.ARRIVE.TRANS64 RZ, [UR33], R3 ;  /* 0x00000003ffff59a7 */ /* 0x0005e20008000021 */
[----:B------:R-:W-:Y:S02]  /*1b30*/  ULOP3.LUT UR8, UR22, 0x2, URZ, 0xfc, !UPT ;  /* 0x0000000216087892 */ /* 0x000fe4000f8efcff */
[----:B------:R-:W-:Y:S02]  /*1b40*/  UIADD3 UR16, UPT, UPT, UR16, 0x1, URZ ;  /* 0x0000000110107890 */ /* 0x000fe4000fffe0ff */
[----:B------:R-:W-:Y:S02]  /*1b50*/  UISETP.NE.AND UP0, UPT, UR8, 0x2, UPT ;  /* 0x000000020800788c */ /* 0x000fe4000bf05270 */
[----:B------:R-:W-:-:S07]  /*1b60*/  UISETP.NE.AND UP2, UPT, UR16, 0x1, UPT ;  /* 0x000000011000788c */ /* 0x000fce000bf45270 */
[----:B------:R-:W-:Y:S05]  /*1b70*/  BRA.U UP0, `(.L_x_29) ;  /* 0x0000000100047547 */ /* 0x000fea000b800000 */
[----:B------:R-:W-:Y:S05]  /*1b80*/  BPT.TRAP 0x1 ;  /* 0x000000040000795c */ /* 0x000fea0000300000 */
.L_x_29:
[----:B------:R-:W-:Y:S04]  /*1b90*/  BSSY.RECONVERGENT B0, `(.L_x_30) ;  /* 0x0000003000007945 */ /* 0x000fe80003800200 */
[----:B------:R-:W-:Y:S05]  /*1ba0*/  @!P4 BRA `(.L_x_31) ;  /* 0x000000000004c947 */ /* 0x000fea0003800000 */
[----:B------:R-:W-:Y:S05]  /*1bb0*/  BPT.TRAP 0x1 ;  /* 0x000000040000795c */ /* 0x000fea0000300000 */
.L_x_31:
[----:B------:R-:W-:Y:S05]  /*1bc0*/  BSYNC.RECONVERGENT B0 ;  /* 0x0000000000007941 */ /* 0x000fea0003800200 */
.L_x_30:
[----:B------:R-:W-:Y:S02]  /*1bd0*/  UIADD3 UR23, UPT, UPT, UR17, 0x1, URZ ;  /* 0x0000000111177890 */ /* 0x000fe4000fffe0ff */
[----:B------:R-:W-:Y:S02]  /*1be0*/  UIADD3 UR28, UP1, UPT, UR14, 0x80, URZ ;  /* 0x000000800e1c7890 */ /* 0x000fe4000ff3e0ff */
[----:B------:R-:W-:Y:S02]  /*1bf0*/  UISETP.NE.AND UP0, UPT, UR23, 0xc, UPT ;  /* 0x0000000c1700788c */ /* 0x000fe4000bf05270 */
[----:B------:R-:W-:Y:S02]  /*1c00*/  ULOP3.LUT UR33, UR33, 0xfefffff8, URZ, 0xc0, !UPT ;  /* 0xfefffff821217892 */ /* 0x000fe4000f8ec0ff */
[----:B------:R-:W-:Y:S02]  /*1c10*/  USEL UR9, URZ, 0x1, UP0 ;  /* 0x00000001ff097887 */ /* 0x000fe40008000000 */
[----:B------:R-:W-:-:S02]  /*1c20*/  USEL UR23, UR23, URZ, UP0 ;  /* 0x000000ff17177287 */ /* 0x000fc40008000000 */
[----:B------:R-:W-:Y:S02]  /*1c30*/  UIADD3 UR26, UP0, UPT, UR14, 0x180, URZ ;  /* 0x000001800e1a7890 */ /* 0x000fe4000ff1e0ff */
[----:B------:R-:W-:Y:S01]  /*1c40*/  ULEA UR8, UR23, UR6, 0x3 ;  /* 0x0000000617087291 */ /* 0x000fe2000f8e18ff */
[----:B------:R-:W-:Y:S01]  /*1c50*/  LOP3.LUT R17, R17, UR9, RZ, 0x3c, !PT ;  /* 0x0000000911117c12 */ /* 0x000fe2000f8e3cff */
[----:B------:R-:W-:Y:S02]  /*1c60*/  UIADD3.X UR29, UPT, UPT, URZ, UR15, URZ, UP1, !UPT ;  /* 0x0000000fff1d7290 */ /* 0x000fe40008ffe4ff */
[----:B------:R-:W-:Y:S01]  /*1c70*/  UIADD3.X UR27, UPT, UPT, URZ, UR15, URZ, UP0, !UPT ;  /* 0x0000000fff1b7290 */ /* 0x000fe200087fe4ff */
[----:B-1----:R-:W-:Y:S01]  /*1c80*/  SHF.L.U32 R2, R17, 0x1f, RZ ;  /* 0x0000001f11027819 */ /* 0x002fe200000006ff */
[----:B------:R-:W-:Y:S01]  /*1c90*/  UMOV UR18, 0x0 ;  /* 0x0000000000127882 */ /* 0x000fe20000000000 */
[----:B------:R-:W-:Y:S01]  /*1ca0*/  UMOV UR19, 0x10000000 ;  /* 0x1000000000137882 */ /* 0x000fe20000000000 */
[----:B------:R-:W-:Y:S01]  /*1cb0*/  UMOV UR10, UR34 ;  /* 0x00000022000a7c82 */ /* 0x000fe20008000000 */
[----:B------:R1:W4:Y:S01]  /*1cc0*/  SYNCS.PHASECHK.TRANS64.TRYWAIT P0, [UR8+0x60], R2 ;  /* 0x00006002ff0075a7 */ /* 0x0003220008001108 */
[----:B------:R-:W-:Y:S01]  /*1cd0*/  ULEA UR8, UR17, UR6, 0xd ;  /* 0x0000000611087291 */ /* 0x000fe2000f8e68ff */
[----:B------:R-:W-:Y:S01]  /*1ce0*/  UMOV UR12, UR36 ;  /* 0x00000024000c7c82 */ /* 0x000fe20008000000 */
[----:B------:R-:W-:-:S02]  /*1cf0*/  UMOV UR9, UR33 ;  /* 0x0000002100097c82 */ /* 0x000fc40008000000 */
[----:B------:R-:W-:Y:S02]  /*1d00*/  UIADD3 UR32, UPT, UPT, UR8, 0x8400, URZ ;  /* 0x0000840008207890 */ /* 0x000fe4000fffe0ff */
[----:B------:R-:W-:Y:S01]  /*1d10*/  UIADD3 UR8, UPT, UPT, UR8, 0x20400, URZ ;  /* 0x0002040008087890 */ /* 0x000fe2000fffe0ff */
[----:B------:R-:W-:Y:S01]  /*1d20*/  UMOV UR25, UR13 ;  /* 0x0000000d00197c82 */ /* 0x000fe20008000000 */
[----:B------:R-:W-:-:S05]  /*1d30*/  UMOV UR17, UR23 ;  /* 0x0000001700117c82 */ /* 0x000fca0008000000 */
[----:B------:R2:W-:Y:S02]  /*1d40*/  UTMALDG.3D.2CTA [UR32], [UR28], desc[UR18] ;  /* 0x000012201c0075b4 */ /* 0x0005e40008211000 */
[----:B------:R1:W-:Y:S01]  /*1d50*/  UTMALDG.3D.2CTA [UR8], [UR26], desc[UR18] ;  /* 0x000012081a0075b4 */ /* 0x0003e20008211000 */
[----:B--2---:R-:W-:Y:S01]  /*1d60*/  UIADD3 UR34, UPT, UPT, UR34, 0x20, URZ ;  /* 0x0000002022227890 */ /* 0x004fe2000fffe0ff */
[----:B------:R-:W-:Y:S11]  /*1d70*/  BRA.U UP2, `(.L_x_32) ;  /* 0xfffffffd02507547 */ /* 0x000ff6000b83ffff */
.L_x_26:
[----:B-1----:R-:W-:Y:S01]  /*1d80*/  ULEA UR8, UR23, UR6, 0x3 ;  /* 0x0000000617087291 */ /* 0x002fe2000f8e18ff */
[----:B------:R-:W-:Y:S01]  /*1d90*/  SHF.L.U32 R2, R17, 0x1f, RZ ;  /* 0x0000001f11027819 */ /* 0x000fe200000006ff */
[----:B------:R-:W-:Y:S01]  /*1da0*/  @!P1 SYNCS.ARRIVE.TRANS64.A1T0 RZ, [UR6+0x108], RZ ;  /* 0x000108ffffff99a7 */ /* 0x000fe20008100006 */
[----:B------:R-:W-:-:S06]  /*1db0*/  UISETP.GT.AND UP0, UPT, UR7, UR5, UPT ;  /* 0x000000050700728c */ /* 0x000fcc000bf04270 */
[----:B--2-4-:R1:W2:Y:S03]  /*1dc0*/  SYNCS.PHASECHK.TRANS64.TRYWAIT P0, [UR8+0x60], R2 ;  /* 0x00006002ff0075a7 */ /* 0x0142a60008001108 */
[----:B------:R-:W-:Y:S05]  /*1dd0*/  BRA.U !UP0, `(.L_x_33) ;  /* 0x0000000108bc7547 */ /* 0x000fea000b800000 */
[----:B------:R-:W-:Y:S01]  /*1de0*/  UIADD3 UR26, UPT, UPT, UR24, UR25, URZ ;  /* 0x00000019181a7290 */ /* 0x000fe2000fffe0ff */
[----:B------:R-:W-:-:S11]  /*1df0*/  UMOV UR27, UR23 ;  /* 0x00000017001b7c82 */ /* 0x000fd60008000000 */
.L_x_39:
[----:B------:R-:W-:Y:S01]  /*1e00*/  ULEA UR17, UR27, UR6, 0x3 ;  /* 0x000000061b117291 */ /* 0x000fe2000f8e18ff */
[----:B--2---:R-:W-:Y:S01]  /*1e10*/  @P5 MOV R3, 0x8000 ;  /* 0x0000800000035802 */ /* 0x004fe20000000f00 */
[----:B-12---:R-:W-:Y:S10]  /*1e20*/  @P0 BRA `(.L_x_34) ;  /* 0x00000000000c0947 */ /* 0x006ff40003800000 */
[----:B------:R-:W-:-:S04]  /*1e30*/  SHF.L.U32 R4, R17, 0x1f, RZ ;  /* 0x0000001f11047819 */ /* 0x000fc800000006ff */
[----:B------:R-:W2:Y:S02]  /*1e40*/  SYNCS.PHASECHK.TRANS64.TRYWAIT P0, [UR17+0x60], R4 ;  /* 0x00006004ff0075a7 */ /* 0x000ea40008001111 */
[----:B--2---:R-:W-:Y:S05]  /*1e50*/  @!P0 BRA `(.L_x_35) ;  /* 0x0000006800d08947 */ /* 0x004fea0003800000 */
.L_x_34:
[----:B------:R2:W-:Y:S01]  /*1e60*/  @P5 SYNCS.ARRIVE.TRANS64 RZ, [UR17], R3 ;  /* 0x00000003ffff59a7 */ /* 0x0005e20008000011 */
[----:B------:R-:W-:-:S04]  /*1e70*/  ULOP3.LUT UR8, UR22, 0x2, URZ, 0xfc, !UPT ;  /* 0x0000000216087892 */ /* 0x000fc8000f8efcff */
[----:B------:R-:W-:-:S09]  /*1e80*/  UISETP.NE.AND UP0, UPT, UR8, 0x2, UPT ;  /* 0x000000020800788c */ /* 0x000fd2000bf05270 */
[----:B------:R-:W-:Y:S05]  /*1e90*/  BRA.U UP0, `(.L_x_36) ;  /* 0x0000000100047547 */ /* 0x000fea000b800000 */
[----:B------:R-:W-:Y:S05]  /*1ea0*/  BPT.TRAP 0x1 ;  /* 0x000000040000795c */ /* 0x000fea0000300000 */
.L_x_36:
[----:B------:R-:W-:Y:S04]  /*1eb0*/  BSSY.RECONVERGENT B0, `(.L_x_37) ;  /* 0x0000003000007945 */ /* 0x000fe80003800200 */
[----:B------:R-:W-:Y:S05]  /*1ec0*/  @!P4 BRA `(.L_x_38) ;  /* 0x000000000004c947 */ /* 0x000fea0003800000 */
[----:B------:R-:W-:Y:S05]  /*1ed0*/  BPT.TRAP 0x1 ;  /* 0x000000040000795c */ /* 0x000fea0000300000 */
.L_x_38:
[----:B------:R-:W-:Y:S05]  /*1ee0*/  BSYNC.RECONVERGENT B0 ;  /* 0x0000000000007941 */ /* 0x000fea0003800200 */
.L_x_37:
[----:B------:R-:W-:Y:S02]  /*1ef0*/  UIADD3 UR23, UPT, UPT, UR27, 0x1, URZ ;  /* 0x000000011b177890 */ /* 0x000fe4000fffe0ff */
[----:B------:R-:W-:Y:S02]  /*1f00*/  UIADD3 UR32, UP1, UPT, UR14, 0x80, URZ ;  /* 0x000000800e207890 */ /* 0x000fe4000ff3e0ff */
[----:B------:R-:W-:Y:S02]  /*1f10*/  UISETP.NE.AND UP0, UPT, UR23, 0xc, UPT ;  /* 0x0000000c1700788c */ /* 0x000fe4000bf05270 */
[----:B------:R-:W-:Y:S02]  /*1f20*/  USHF.L.U32 UR18, UR25, 0x5, URZ ;  /* 0x0000000519127899 */ /* 0x000fe400080006ff */
[----:B------:R-:W-:Y:S02]  /*1f30*/  USEL UR9, URZ, 0x1, UP0 ;  /* 0x00000001ff097887 */ /* 0x000fe40008000000 */
[----:B------:R-:W-:-:S02]  /*1f40*/  USEL UR23, UR23, URZ, UP0 ;  /* 0x000000ff17177287 */ /* 0x000fc40008000000 */
[----:B------:R-:W-:Y:S02]  /*1f50*/  UIADD3 UR30, UP0, UPT, UR14, 0x180, URZ ;  /* 0x000001800e1e7890 */ /* 0x000fe4000ff1e0ff */
[----:B------:R-:W-:Y:S01]  /*1f60*/  ULEA UR8, UR23, UR6, 0x3 ;  /* 0x0000000617087291 */ /* 0x000fe2000f8e18ff */
[----:B------:R-:W-:Y:S01]  /*1f70*/  LOP3.LUT R17, R17, UR9, RZ, 0x3c, !PT ;  /* 0x0000000911117c12 */ /* 0x000fe2000f8e3cff */
[----:B------:R-:W-:Y:S02]  /*1f80*/  ULOP3.LUT UR17, UR17, 0xfefffff8, URZ, 0xc0, !UPT ;  /* 0xfefffff811117892 */ /* 0x000fe4000f8ec0ff */
[----:B------:R-:W-:Y:S01]  /*1f90*/  UIADD3.X UR33, UPT, UPT, URZ, UR15, URZ, UP1, !UPT ;  /* 0x0000000fff217290 */ /* 0x000fe20008ffe4ff */
[----:B-1----:R-:W-:Y:S01]  /*1fa0*/  SHF.L.U32 R2, R17, 0x1f, RZ ;  /* 0x0000001f11027819 */ /* 0x002fe200000006ff */
[----:B------:R-:W-:Y:S01]  /*1fb0*/  UIADD3.X UR31, UPT, UPT, URZ, UR15, URZ, UP0, !UPT ;  /* 0x0000000fff1f7290 */ /* 0x000fe200087fe4ff */
[----:B------:R-:W-:Y:S02]  /*1fc0*/  UMOV UR28, 0x0 ;  /* 0x00000000001c7882 */ /* 0x000fe40000000000 */
[----:B------:R4:W1:Y:S01]  /*1fd0*/  SYNCS.PHASECHK.TRANS64.TRYWAIT P0, [UR8+0x60], R2 ;  /* 0x00006002ff0075a7 */ /* 0x0008620008001108 */
[----:B------:R-:W-:Y:S01]  /*1fe0*/  ULEA UR8, UR27, UR6, 0xd ;  /* 0x000000061b087291 */ /* 0x000fe2000f8e68ff */
[----:B------:R-:W-:Y:S01]  /*1ff0*/  UMOV UR29, 0x10000000 ;  /* 0x10000000001d7882 */ /* 0x000fe20000000000 */
[----:B------:R-:W-:-:S02]  /*2000*/  UMOV UR19, UR35 ;  /* 0x0000002300137c82 */ /* 0x000fc40008000000 */
[----:B------:R-:W-:Y:S02]  /*2010*/  UIADD3 UR16, UPT, UPT, UR8, 0x8400, URZ ;  /* 0x0000840008107890 */ /* 0x000fe4000fffe0ff */
[----:B------:R-:W-:Y:S01]  /*2020*/  UIADD3 UR8, UPT, UPT, UR8, 0x20400, URZ ;  /* 0x0002040008087890 */ /* 0x000fe2000fffe0ff */
[----:B------:R-:W-:Y:S01]  /*2030*/  UMOV UR20, UR36 ;  /* 0x0000002400147c82 */ /* 0x000fe20008000000 */
[----:B------:R-:W-:Y:S01]  /*2040*/  UMOV UR12, UR36 ;  /* 0x00000024000c7c82 */ /* 0x000fe20008000000 */
[----:B------:R-:W-:Y:S01]  /*2050*/  UMOV UR9, UR17 ;  /* 0x0000001100097c82 */ /* 0x000fe20008000000 */
[----:B------:R-:W-:Y:S01]  /*2060*/  UMOV UR10, UR18 ;  /* 0x00000012000a7c82 */ /* 0x000fe20008000000 */
[----:B------:R-:W-:Y:S02]  /*2070*/  UIADD3 UR25, UPT, UPT, UR25, 0x1, URZ ;  /* 0x0000000119197890 */ /* 0x000fe4000fffe0ff */
[----:B------:R4:W-:Y:S01]  /*2080*/  UTMALDG.3D.2CTA [UR16], [UR32], desc[UR28] ;  /* 0x00001c10200075b4 */ /* 0x0009e20008211000 */
[----:B------:R-:W-:Y:S01]  /*2090*/  UMOV UR27, UR23 ;  /* 0x00000017001b7c82 */ /* 0x000fe20008000000 */
[----:B------:R-:W-:Y:S01]  /*20a0*/  UISETP.NE.AND UP0, UPT, UR25, UR26, UPT ;  /* 0x0000001a1900728c */ /* 0x000fe2000bf05270 */
[----:B------:R4:W-:Y:S08]  /*20b0*/  UTMALDG.3D.2CTA [UR8], [UR30], desc[UR28] ;  /* 0x00001c081e0075b4 */ /* 0x0009f00008211000 */
[----:B----4-:R-:W-:Y:S05]  /*20c0*/  BRA.U UP0, `(.L_x_39) ;  /* 0xfffffffd004c7547 */ /* 0x010fea000b83ffff */
.L_x_33:
[C---:B-1----:R-:W-:Y:S01]  /*20d0*/  LEA R2, R16.reuse, UR6, 0x3 ;  /* 0x0000000610027c11 */ /* 0x042fe2000f8e18ff */
[----:B------:R-:W-:Y:S01]  /*20e0*/  NOP ;  /* 0x0000000000007918 */ /* 0x000fe20000000000 */
[----:B--2---:R-:W-:Y:S02]  /*20f0*/  SHF.L.U32 R3, R13, 0x1f, RZ ;  /* 0x0000001f0d037819 */ /* 0x004fe400000006ff */
[----:B------:R-:W-:Y:S02]  /*2100*/  LEA R4, R16, UR6, 0x4 ;  /* 0x0000000610047c11 */ /* 0x000fe4000f8e20ff */
[----:B------:R-:W1:Y:S02]  /*2110*/  SYNCS.PHASECHK.TRANS64.TRYWAIT P0, [R2+URZ+0x110], R3 ;  /* 0x00011003020075a7 */ /* 0x000e6400080011ff */
[----:B-1----:R-:W-:Y:S05]  /*2120*/  @!P0 BRA `(.L_x_40) ;  /* 0x0000006800348947 */ /* 0x002fea0003800000 */
.L_x_161:
[----:B------:R-:W2:Y:S01]  /*2130*/  LDS.128 R4, [R4+0x1a0] ;  /* 0x0001a00004047984 */ /* 0x000ea20000000c00 */
[----:B------:R-:W-:Y:S01]  /*2140*/  ISETP.GE.AND P0, PT, R26, 0x1, PT ;  /* 0x000000011a00780c */ /* 0x000fe20003f06270 */
[----:B-1----:R-:W-:Y:S01]  /*2150*/  VIADD R2, R2, 0x120 ;  /* 0x0000012002027836 */ /* 0x002fe20000000000 */
[----:B------:R-:W-:Y:S01]  /*2160*/  @!PT LDS RZ, [RZ] ;  /* 0x00000000fffff984 */ /* 0x000fe20000000800 */
[----:B------:R-:W-:Y:S01]  /*2170*/  @!PT LDS RZ, [RZ] ;  /* 0x00000000fffff984 */ /* 0x000fe20000000800 */
[----:B------:R-:W-:Y:S01]  /*2180*/  @!PT LDS RZ, [RZ] ;  /* 0x00000000fffff984 */ /* 0x000fe20000000800 */
[----:B------:R-:W-:Y:S01]  /*2190*/  @!PT LDS RZ, [RZ] ;  /* 0x00000000fffff984 */ /* 0x000fe20000000800 */
[----:B------:R1:W-:Y:S06]  /*21a0*/  MEMBAR.ALL.CTA ;  /* 0x0000000000007992 */ /* 0x0003ec0000008000 */
[----:B-1----:R-:W1:Y:S01]  /*21b0*/  FENCE.VIEW.ASYNC.S ;  /* 0x00000000000073c6 */ /* 0x002e620000000000 */
[----:B------:R-:W-:-:S04]  /*21c0*/  PRMT R2, RZ, 0x654, R2 ;  /* 0x00000654ff027816 */ /* 0x000fc80000000002 */
[----:B-1----:R1:W-:Y:S01]  /*21d0*/  SYNCS.ARRIVE.TRANS64.RED.A1T0 RZ, [R2+URZ], RZ ;  /* 0x000000ff02ff79a7 */ /* 0x0023e200081004ff */
[----:B--2---:R-:W-:-:S13]  /*21e0*/  LOP3.LUT P2, RZ, R6, 0x1, RZ, 0xc0, !PT ;  /* 0x0000000106ff7812 */ /* 0x004fda000784c0ff */
[----:B------:R-:W-:Y:S01]  /*21f0*/  @P2 SHF.R.U32.HI R3, RZ, 0x10, R5 ;  /* 0x00000010ff032819 */ /* 0x000fe20000011605 */
[----:B------:R-:W-:Y:S01]  /*2200*/  VOTEU.ANY UP0, P2 ;  /* 0x0000000000ff7886 */ /* 0x000fe20001000100 */
[----:B------:R-:W-:Y:S02]  /*2210*/  @P2 MOV R10, R4 ;  /* 0x00000004000a2202 */ /* 0x000fe40000000f00 */
[----:B------:R-:W-:Y:S02]  /*2220*/  @P2 R2UR.BROADCAST UR8, R3 ;  /* 0x00000000030822ca */ /* 0x000fe400008e0000 */
[----:B------:R-:W-:-:S11]  /*2230*/  @P2 LOP3.LUT R9, R5, 0xffff, RZ, 0xc0, !PT ;  /* 0x0000ffff05092812 */ /* 0x000fd600078ec0ff */
[----:B------:R-:W-:Y:S01]  /*2240*/  @UP0 UMOV UR36, UR8 ;  /* 0x0000000800240c82 */ /* 0x000fe20008000000 */
[----:B-1----:R-:W-:Y:S05]  /*2250*/  @!P0 BRA `(.L_x_41) ;  /* 0x0000000000b88947 */ /* 0x002fea0003800000 */
[----:B------:R-:W3:Y:S01]  /*2260*/  LDC.64 R4, c[0x0][0xb18] ;  /* 0x0002c600ff047b82 */ /* 0x000ee20000000a00 */
[----:B------:R-:W-:-:S07]  /*2270*/  ISETP.NE.AND P3, PT, R26, 0x1, PT ;  /* 0x000000011a00780c */ /* 0x000fce0003f65270 */
[----:B------:R-:W1:Y:S08]  /*2280*/  LDC.64 R6, c[0x0][0xb10] ;  /* 0x0002c400ff067b82 */ /* 0x000e700000000a00 */
[----:B------:R-:W2:Y:S08]  /*2290*/  LDC R14, c[0x0][0xb20] ;  /* 0x0002c800ff0e7b82 */ /* 0x000eb00000000800 */
[----:B------:R-:W4:Y:S01]  /*22a0*/  LDC R15, c[0x0][0xb0c] ;  /* 0x0002c300ff0f7b82 */ /* 0x000f220000000800 */
[----:B---3--:R-:W-:Y:S01]  /*22b0*/  IMAD.HI.U32 R20, R0, R5, RZ ;  /* 0x0000000500147227 */ /* 0x008fe200078e00ff */
[----:B------:R-:W-:-:S03]  /*22c0*/  ISETP.NE.AND P0, PT, R4, 0x1, PT ;  /* 0x000000010400780c */ /* 0x000fc60003f05270 */
[----:B------:R-:W-:-:S03]  /*22d0*/  IMAD.HI.U32 R5, R9, R5, RZ ;  /* 0x0000000509057227 */ /* 0x000fc600078e00ff */
[----:B------:R-:W3:Y:S01]  /*22e0*/  LDC.64 R2, c[0x0][0xb28] ;  /* 0x0002ca00ff027b82 */ /* 0x000ee20000000a00 */
[----:B-1----:R-:W-:-:S04]  /*22f0*/  IMAD.HI.U32 R21, R8, R6, RZ ;  /* 0x0000000608157227 */ /* 0x002fc800078e00ff */
[----:B------:R-:W-:Y:S01]  /*2300*/  IMAD.HI.U32 R22, R10, R6, RZ ;  /* 0x000000060a167227 */ /* 0x000fe200078e00ff */
[-C--:B------:R-:W-:Y:S02]  /*2310*/  SHF.R.U32.HI R21, RZ, R7.reuse, R21 ;  /* 0x00000007ff157219 */ /* 0x080fe40000011615 */
[-C--:B--2---:R-:W-:Y:S02]  /*2320*/  SHF.R.U32.HI R20, RZ, R14.reuse, R20 ;  /* 0x0000000eff147219 */ /* 0x084fe40000011614 */
[----:B------:R-:W-:Y:S02]  /*2330*/  SHF.R.U32.HI R5, RZ, R14, R5 ;  /* 0x0000000eff057219 */ /* 0x000fe40000011605 */
[----:B------:R-:W-:Y:S02]  /*2340*/  SEL R20, R0, R20, !P0 ;  /* 0x0000001400147207 */ /* 0x000fe40004000000 */
[----:B------:R-:W-:Y:S02]  /*2350*/  SHF.R.U32.HI R22, RZ, R7, R22 ;  /* 0x00000007ff167219 */ /* 0x000fe40000011616 */
[----:B----4-:R-:W-:-:S02]  /*2360*/  ISETP.NE.AND P1, PT, R15, 0x1, PT ;  /* 0x000000010f00780c */ /* 0x010fc40003f25270 */
[----:B------:R-:W-:Y:S02]  /*2370*/  SEL R5, R9, R5, !P0 ;  /* 0x0000000509057207 */ /* 0x000fe40004000000 */
[----:B------:R-:W-:Y:S02]  /*2380*/  SEL R21, R8, R21, !P1 ;  /* 0x0000001508157207 */ /* 0x000fe40004800000 */
[----:B------:R-:W-:Y:S01]  /*2390*/  SEL R22, R10, R22, !P1 ;  /* 0x000000160a167207 */ /* 0x000fe20004800000 */
[----:B---3--:R-:W-:-:S04]  /*23a0*/  IMAD.HI.U32 R19, R20, R2, RZ ;  /* 0x0000000214137227 */ /* 0x008fc800078e00ff */
        /* <DEDUP_REMOVED lines=10> */
[----:B------:R-:W-:-:S04]  /*2450*/  @!P0 IMAD.HI.U32 R7, R22, R2, RZ ;  /* 0x0000000216078227 */ /* 0x000fc800078e00ff */
[----:B------:R-:W-:Y:S01]  /*2460*/  IMAD.MOV R2, RZ, RZ, -R6 ;  /* 0x000000ffff027224 */ /* 0x000fe200078e0a06 */
[----:B------:R-:W-:Y:S02]  /*2470*/  @!P0 SHF.R.U32.HI R3, RZ, R3, R7 ;  /* 0x00000003ff038219 */ /* 0x000fe40000011607 */
[----:B------:R-:W-:Y:S01]  /*2480*/  IADD3 R7, PT, PT, -R5, RZ, RZ ;  /* 0x000000ff05077210 */ /* 0x000fe20007ffe1ff */
[----:B------:R-:W-:Y:S01]  /*2490*/  IMAD R2, R26, R2, R5 ;  /* 0x000000021a027224 */ /* 0x000fe200078e0205 */
        /* <DEDUP_REMOVED lines=10> */
.L_x_41:
[----:B------:R-:W1:Y:S02]  /*2540*/  LDCU UR8, c[0x0][0xb30] ;  /* 0x00016600ff0877ac */ /* 0x000e640008000800 */
[----:B-1----:R-:W-:-:S09]  /*2550*/  UISETP.NE.AND UP0, UPT, UR8, 0x1, UPT ;  /* 0x000000010800788c */ /* 0x002fd2000bf05270 */
[----:B------:R-:W-:Y:S05]  /*2560*/  BRA.U UP0, `(.L_x_42) ;  /* 0x0000000100407547 */ /* 0x000fea000b800000 */
[----:B------:R-:W1:Y:S08]  /*2570*/  LDC.64 R4, c[0x0][0xb10] ;  /* 0x0002c400ff047b82 */ /* 0x000e700000000a00 */
[----:B------:R-:W2:Y:S08]  /*2580*/  LDC.64 R2, c[0x0][0xb18] ;  /* 0x0002c600ff027b82 */ /* 0x000eb00000000a00 */
[----:B------:R-:W4:Y:S08]  /*2590*/  LDC R6, c[0x0][0xb20] ;  /* 0x0002c800ff067b82 */ /* 0x000f300000000800 */
[----:B------:R-:W3:Y:S01]  /*25a0*/  LDC R7, c[0x0][0xb0c] ;  /* 0x0002c300ff077b82 */ /* 0x000ee20000000800 */
[----:B-1----:R-:W-:-:S05]  /*25b0*/  IMAD.HI.U32 R4, R10, R4, RZ ;  /* 0x000000040a047227 */ /* 0x002fca00078e00ff */
[----:B------:R-:W-:Y:S01]  /*25c0*/  SHF.R.U32.HI R4, RZ, R5, R4 ;  /* 0x00000005ff047219 */ /* 0x000fe20000011604 */
[----:B--2---:R-:W-:Y:S01]  /*25d0*/  IMAD.HI.U32 R3, R9, R3, RZ ;  /* 0x0000000309037227 */ /* 0x004fe200078e00ff */
[----:B------:R-:W-:-:S04]  /*25e0*/  ISETP.NE.AND P0, PT, R2, 0x1, PT ;  /* 0x000000010200780c */ /* 0x000fc80003f05270 */
[----:B----4-:R-:W-:-:S04]  /*25f0*/  SHF.R.U32.HI R3, RZ, R6, R3 ;  /* 0x00000006ff037219 */ /* 0x010fc80000011603 */
[----:B------:R-:W-:Y:S02]  /*2600*/  SEL R3, R9, R3, !P0 ;  /* 0x0000000309037207 */ /* 0x000fe40004000000 */
[----:B---3--:R-:W-:-:S04]  /*2610*/  ISETP.NE.AND P1, PT, R7, 0x1, PT ;  /* 0x000000010700780c */ /* 0x008fc80003f25270 */
[----:B------:R-:W-:-:S05]  /*2620*/  SEL R4, R10, R4, !P1 ;  /* 0x000000040a047207 */ /* 0x000fca0004800000 */
[----:B------:R-:W-:Y:S02]  /*2630*/  IMAD.IADD R5, R3, 0x1, -R4 ;  /* 0x0000000103057824 */ /* 0x000fe400078e0a04 */
[----:B------:R-:W-:Y:S02]  /*2640*/  IMAD.IADD R3, R4, 0x1, -R3 ;  /* 0x0000000104037824 */ /* 0x000fe400078e0a03 */
[----:B------:R-:W-:Y:S02]  /*2650*/  IMAD R10, R5, R7, R10 ;  /* 0x00000007050a7224 */ /* 0x000fe400078e020a */
[----:B------:R-:W-:-:S07]  /*2660*/  IMAD R9, R3, R2, R9 ;  /* 0x0000000203097224 */ /* 0x000fce00078e0209 */
.L_x_42:
[----:B------:R-:W-:Y:S01]  /*2670*/  VIADD R16, R16, 0x1 ;  /* 0x0000000110107836 */ /* 0x000fe20000000000 */
[----:B------:R-:W-:Y:S01]  /*2680*/  PLOP3.LUT P1, PT, PT, PT, PT, 0x80, 0x8 ;  /* 0x000000000008781c */ /* 0x000fe20003f2f070 */
[----:B------:R-:W-:Y:S02]  /*2690*/  IMAD.IADD R14, R10, 0x1, R63 ;  /* 0x000000010a0e7824 */ /* 0x000fe400078e023f */
[----:B------:R-:W-:Y:S01]  /*26a0*/  IMAD.IADD R15, R9, 0x1, R62 ;  /* 0x00000001090f7824 */ /* 0x000fe200078e023e */
[----:B------:R-:W-:-:S04]  /*26b0*/  ISETP.NE.AND P0, PT, R16, 0x2, PT ;  /* 0x000000021000780c */ /* 0x000fc80003f05270 */
[----:B------:R-:W-:Y:S02]  /*26c0*/  SEL R2, RZ, 0x1, P0 ;  /* 0x00000001ff027807 */ /* 0x000fe40000000000 */
[----:B------:R-:W-:Y:S02]  /*26d0*/  SEL R16, R16, RZ, P0 ;  /* 0x000000ff10107207 */ /* 0x000fe40000000000 */
[----:B------:R-:W-:Y:S01]  /*26e0*/  LOP3.LUT R13, R13, R2, RZ, 0x3c, !PT ;  /* 0x000000020d0d7212 */ /* 0x000fe200078e3cff */
[----:B------:R-:W-:Y:S06]  /*26f0*/  @P2 BRA `(.L_x_43) ;  /* 0xfffffff000642947 */ /* 0x000fec000383ffff */
[----:B------:R-:W-:Y:S01]  /*2700*/  UIADD3 UR6, UPT, UPT, UR6, 0x60, URZ ;  /* 0x0000006006067890 */ /* 0x000fe2000fffe0ff */
[----:B------:R-:W-:-:S03]  /*2710*/  SHF.L.U32 R2, R17, 0x1f, RZ ;  /* 0x0000001f11027819 */ /* 0x000fc600000006ff */
[----:B------:R-:W-:-:S09]  /*2720*/  ULEA UR4, UR23, UR6, 0x3 ;  /* 0x0000000617047291 */ /* 0x000fd2000f8e18ff */
[----:B------:R-:W1:Y:S02]  /*2730*/  SYNCS.PHASECHK.TRANS64.TRYWAIT P0, [UR4], R2 ;  /* 0x00000002ff0075a7 */ /* 0x000e640008001104 */
[----:B-1----:R-:W-:Y:S05]  /*2740*/  @!P0 BRA `(.L_x_44) ;  /* 0x0000006000c08947 */ /* 0x002fea0003800000 */
.L_x_163:
[----:B------:R-:W-:-:S04]  /*2750*/  UIADD3 UR5, UPT, UPT, UR23, 0x1, URZ ;  /* 0x0000000117057890 */ /* 0x000fc8000fffe0ff */
[----:B------:R-:W-:-:S04]  /*2760*/  UISETP.NE.AND UP0, UPT, UR5, 0xc, UPT ;  /* 0x0000000c0500788c */ /* 0x000fc8000bf05270 */
[----:B------:R-:W-:Y:S02]  /*2770*/  USEL UR7, URZ, 0x1, UP0 ;  /* 0x00000001ff077887 */ /* 0x000fe40008000000 */
[----:B------:R-:W-:-:S04]  /*2780*/  USEL UR5, UR5, URZ, UP0 ;  /* 0x000000ff05057287 */ /* 0x000fc80008000000 */
[----:B------:R-:W-:Y:S01]  /*2790*/  ULEA UR4, UR5, UR6, 0x3 ;  /* 0x0000000605047291 */ /* 0x000fe2000f8e18ff */
[----:B-1----:R-:W-:-:S04]  /*27a0*/  LOP3.LUT R2, R17, UR7, RZ, 0x3c, !PT ;  /* 0x0000000711027c12 */ /* 0x002fc8000f8e3cff */
[----:B------:R-:W-:-:S04]  /*27b0*/  SHF.L.U32 R3, R2, 0x1f, RZ ;  /* 0x0000001f02037819 */ /* 0x000fc800000006ff */
[----:B------:R-:W1:Y:S02]  /*27c0*/  SYNCS.PHASECHK.TRANS64.TRYWAIT P0, [UR4], R3 ;  /* 0x00000003ff0075a7 */ /* 0x000e640008001104 */
[----:B-1----:R-:W-:Y:S05]  /*27d0*/  @!P0 BRA `(.L_x_45) ;  /* 0x0000006000b48947 */ /* 0x002fea0003800000 */
.L_x_165:
[----:B------:R-:W-:-:S04]  /*27e0*/  UIADD3 UR5, UPT, UPT, UR5, 0x1, URZ ;  /* 0x0000000105057890 */ /* 0x000fc8000fffe0ff */
[----:B------:R-:W-:-:S04]  /*27f0*/  UISETP.NE.AND UP0, UPT, UR5, 0xc, UPT ;  /* 0x0000000c0500788c */ /* 0x000fc8000bf05270 */
[----:B------:R-:W-:Y:S02]  /*2800*/  USEL UR7, URZ, 0x1, UP0 ;  /* 0x00000001ff077887 */ /* 0x000fe40008000000 */
[----:B------:R-:W-:-:S04]  /*2810*/  USEL UR5, UR5, URZ, UP0 ;  /* 0x000000ff05057287 */ /* 0x000fc80008000000 */
[----:B------:R-:W-:Y:S01]  /*2820*/  ULEA UR4, UR5, UR6, 0x3 ;  /* 0x0000000605047291 */ /* 0x000fe2000f8e18ff */
[----:B------:R-:W-:-:S04]  /*2830*/  LOP3.LUT R2, R2, UR7, RZ, 0x3c, !PT ;  /* 0x0000000702027c12 */ /* 0x000fc8000f8e3cff */
[----:B-1----:R-:W-:-:S04]  /*2840*/  SHF.L.U32 R3, R2, 0x1f, RZ ;  /* 0x0000001f02037819 */ /* 0x002fc800000006ff */
[----:B------:R-:W1:Y:S02]  /*2850*/  SYNCS.PHASECHK.TRANS64.TRYWAIT P0, [UR4], R3 ;  /* 0x00000003ff0075a7 */ /* 0x000e640008001104 */
[----:B-1----:R-:W-:Y:S05]  /*2860*/  @!P0 BRA `(.L_x_46) ;  /* 0x0000006000a88947 */ /* 0x002fea0003800000 */
.L_x_167:
        /* <DEDUP_REMOVED lines=9> */
.L_x_169:
        /* <DEDUP_REMOVED lines=9> */
.L_x_171:
        /* <DEDUP_REMOVED lines=9> */
.L_x_173:
        /* <DEDUP_REMOVED lines=9> */
.L_x_175:
        /* <DEDUP_REMOVED lines=9> */
.L_x_177:
        /* <DEDUP_REMOVED lines=9> */
.L_x_179:
        /* <DEDUP_REMOVED lines=9> */
.L_x_181:
        /* <DEDUP_REMOVED lines=9> */
.L_x_183:
[----:B------:R-:W-:-:S04]  /*2cf0*/  UIADD3 UR5, UPT, UPT, UR5, 0x1, URZ ;  /* 0x0000000105057890 */ /* 0x000fc8000fffe0ff */
[----:B------:R-:W-:-:S04]  /*2d00*/  UISETP.NE.AND UP0, UPT, UR5, 0xc, UPT ;  /* 0x0000000c0500788c */ /* 0x000fc8000bf05270 */
[----:B------:R-:W-:Y:S02]  /*2d10*/  USEL UR4, URZ, 0x1, UP0 ;  /* 0x00000001ff047887 */ /* 0x000fe40008000000 */
[----:B------:R-:W-:-:S04]  /*2d20*/  USEL UR5, UR5, URZ, UP0 ;  /* 0x000000ff05057287 */ /* 0x000fc80008000000 */
[----:B------:R-:W-:Y:S01]  /*2d30*/  ULEA UR5, UR5, UR6, 0x3 ;  /* 0x0000000605057291 */ /* 0x000fe2000f8e18ff */
[----:B------:R-:W-:-:S04]  /*2d40*/  LOP3.LUT R2, R2, UR4, RZ, 0x3c, !PT ;  /* 0x0000000402027c12 */ /* 0x000fc8000f8e3cff */
[----:B------:R-:W-:Y:S01]  /*2d50*/  SHF.L.U32 R2, R2, 0x1f, RZ ;  /* 0x0000001f02027819 */ /* 0x000fe200000006ff */
[----:B-1-3--:R-:W-:-:S07]  /*2d60*/  IMAD.U32 R0, RZ, RZ, UR5 ;  /* 0x00000005ff007e24 */ /* 0x00afce000f8e00ff */
.L_x_55:
[----:B-1----:R1:W2:Y:S02]  /*2d70*/  SYNCS.PHASECHK.TRANS64.TRYWAIT P0, [R0+URZ], R2 ;  /* 0x00000002000075a7 */ /* 0x0022a400080011ff */
[----:B--2---:R-:W-:Y:S05]  /*2d80*/  @!P0 NANOSLEEP.SYNCS 0x989680 ;  /* 0x009896800000895d */ /* 0x004fea0003900000 */
[----:B------:R-:W2:Y:S02]  /*2d90*/  @!P0 SYNCS.PHASECHK.TRANS64 P0, [R0+URZ], R2 ;  /* 0x00000002000085a7 */ /* 0x000ea400080010ff */
[----:B--2---:R-:W-:Y:S05]  /*2da0*/  @P0 EXIT ;  /* 0x000000000000094d */ /* 0x004fea0003800000 */
[----:B------:R-:W-:Y:S05]  /*2db0*/  BRA `(.L_x_55) ;  /* 0xfffffffc00ec7947 */ /* 0x000fea000383ffff */
.L_x_23:
[----:B------:R-:W-:-:S04]  /*2dc0*/  UISETP.NE.AND UP1, UPT, UR37, URZ, UPT ;  /* 0x000000ff2500728c */ /* 0x000fc8000bf25270 */
[----:B------:R-:W-:-:S09]  /*2dd0*/  UISETP.NE.OR UP1, UPT, UR10, 0x1, UP1 ;  /* 0x000000010a00788c */ /* 0x000fd20008f25670 */
[----:B------:R-:W-:Y:S05]  /*2de0*/  BRA.U UP1, `(.L_x_56) ;  /* 0x00000005014c7547 */ /* 0x000fea000b800000 */
[----:B------:R-:W-:Y:S01]  /*2df0*/  HFMA2 R11, -RZ, RZ, 0, 0 ;  /* 0x00000000ff0b7431 */ /* 0x000fe200000001ff */
[----:B------:R-:W-:Y:S01]  /*2e00*/  ISETP.GE.U32.AND P2, PT, R10, 0x2, PT ;  /* 0x000000020a00780c */ /* 0x000fe20003f46070 */
[----:B------:R-:W-:Y:S01]  /*2e10*/  IMAD.MOV.U32 R12, RZ, RZ, 0x1 ;  /* 0x00000001ff0c7424 */ /* 0x000fe200078e00ff */
[----:B------:R-:W-:Y:S01]  /*2e20*/  CS2R R8, SRZ ;  /* 0x0000000000087805 */ /* 0x000fe2000001ff00 */
[----:B------:R-:W-:Y:S01]  /*2e30*/  IMAD.MOV.U32 R3, RZ, RZ, RZ ;  /* 0x000000ffff037224 */ /* 0x000fe200078e00ff */
[----:B------:R-:W-:Y:S01]  /*2e40*/  UMOV UR4, 0x400 ;  /* 0x0000040000047882 */ /* 0x000fe20000000000 */
[----:B------:R-:W-:Y:S01]  /*2e50*/  UMOV UR6, URZ ;  /* 0x000000ff00067c82 */ /* 0x000fe20008000000 */
[----:B------:R-:W-:-:S12]  /*2e60*/  ULEA UR37, UR37, UR4, 0x18 ;  /* 0x0000000425257291 */ /* 0x000fd8000f8ec0ff */
.L_x_60:
[----:B------:R-:W-:Y:S02]  /*2e70*/  LEA R0, R3, UR37, 0x3 ;  /* 0x0000002503007c11 */ /* 0x000fe4000f8e18ff */
[----:B------:R-:W-:-:S03]  /*2e80*/  SHF.L.U32 R4, R8, 0x1f, RZ ;  /* 0x0000001f08047819 */ /* 0x000fc600000006ff */
[----:B------:R-:W-:Y:S01]  /*2e90*/  VIADD R5, R0, 0x180 ;  /* 0x0000018000057836 */ /* 0x000fe20000000000 */
[----:B------:R-:W1:Y:S02]  /*2ea0*/  SYNCS.PHASECHK.TRANS64.TRYWAIT P0, [R0+URZ+0x170], R4 ;  /* 0x00017004000075a7 */ /* 0x000e6400080011ff */
[----:B-1----:R-:W-:Y:S05]  /*2eb0*/  @!P0 BRA `(.L_x_57) ;  /* 0x0000005c00ec8947 */ /* 0x002fea0003800000 */
.L_x_184:
[----:B------:R-:W-:Y:S01]  /*2ec0*/  ULEA UR5, UR6, UR37, 0x3 ;  /* 0x0000002506057291 */ /* 0x000fe2000f8e18ff */
[----:B-1----:R-:W-:Y:S01]  /*2ed0*/  PRMT R0, RZ, 0x654, R5 ;  /* 0x00000654ff007816 */ /* 0x002fe20000000005 */
[----:B------:R-:W-:Y:S01]  /*2ee0*/  @!P2 IMAD.MOV.U32 R4, RZ, RZ, 0x10 ;  /* 0x00000010ff04a424 */ /* 0x000fe200078e00ff */
[----:B------:R-:W-:Y:S01]  /*2ef0*/  SHF.L.U32 R5, R12, 0x1f, RZ ;  /* 0x0000001f0c057819 */ /* 0x000fe200000006ff */
[----:B------:R-:W-:Y:S01]  /*2f00*/  UIADD3 UR4, UPT, UPT, UR5, 0x110, URZ ;  /* 0x0000011005047890 */ /* 0x000fe2000fffe0ff */
[----:B------:R1:W-:Y:S05]  /*2f10*/  SYNCS.ARRIVE.TRANS64.RED.A1T0 RZ, [R0+URZ], RZ ;  /* 0x000000ff00ff79a7 */ /* 0x0003ea00081004ff */
[----:B------:R-:W-:Y:S01]  /*2f20*/  IMAD.U32 R6, RZ, RZ, UR4 ;  /* 0x00000004ff067e24 */ /* 0x000fe2000f8e00ff */
[----:B------:R-:W2:Y:S04]  /*2f30*/  SYNCS.PHASECHK.TRANS64.TRYWAIT P0, [UR5+0x120], R5 ;  /* 0x00012005ff0075a7 */ /* 0x000ea80008001105 */
[----:B------:R-:W-:Y:S01]  /*2f40*/  PRMT R6, R10, 0x654, R6 ;  /* 0x000006540a067816 */ /* 0x000fe20000000006 */
[----:B-12---:R-:W-:Y:S06]  /*2f50*/  @!P0 BRA `(.L_x_58) ;  /* 0x0000005c00d88947 */ /* 0x006fec0003800000 */
.L_x_186:
[----:B------:R-:W-:Y:S01]  /*2f60*/  ULEA UR4, UR6, UR37, 0x4 ;  /* 0x0000002506047291 */ /* 0x000fe2000f8e20ff */
[----:B------:R-:W-:Y:S01]  /*2f70*/  SEL R2, R6, R2, !P2 ;  /* 0x0000000206027207 */ /* 0x000fe20005000000 */
[----:B------:R-:W-:Y:S01]  /*2f80*/  UIADD3 UR5, UPT, UPT, UR5, 0x110, URZ ;  /* 0x0000011005057890 */ /* 0x000fe2000fffe0ff */
[----:B-1----:R-:W-:Y:S01]  /*2f90*/  LEA R0, R11, UR37, 0x3 ;  /* 0x000000250b007c11 */ /* 0x002fe2000f8e18ff */
[----:B------:R-:W-:Y:S01]  /*2fa0*/  UIADD3 UR4, UPT, UPT, UR4, 0x1a0, URZ ;  /* 0x000001a004047890 */ /* 0x000fe2000fffe0ff */
[----:B------:R1:W-:Y:S01]  /*2fb0*/  @!P2 SYNCS.ARRIVE.TRANS64.RED RZ, [R2+URZ], R4 ;  /* 0x0000000402ffa9a7 */ /* 0x0003e200080004ff */
[----:B------:R-:W-:Y:S01]  /*2fc0*/  UIADD3 UR6, UPT, UPT, UR6, 0x1, URZ ;  /* 0x0000000106067890 */ /* 0x000fe2000fffe0ff */
[----:B------:R-:W-:-:S03]  /*2fd0*/  VIADD R3, R3, 0x1 ;  /* 0x0000000103037836 */ /* 0x000fc60000000000 */
[----:B------:R-:W-:Y:S02]  /*2fe0*/  UISETP.NE.AND UP0, UPT, UR6, 0x2, UPT ;  /* 0x000000020600788c */ /* 0x000fe4000bf05270 */
[----:B------:R-:W-:Y:S01]  /*2ff0*/  ISETP.NE.AND P0, PT, R3, 0x2, PT ;  /* 0x000000020300780c */ /* 0x000fe20003f05270 */
[----:B------:R-:W-:Y:S06]  /*3000*/  UGETNEXTWORKID.BROADCAST [UR4], [UR5] ;  /* 0x00000000040073ca */ /* 0x000fec0008000100 */
[----:B------:R-:W-:Y:S02]  /*3010*/  USEL UR4, URZ, 0x1, UP0 ;  /* 0x00000001ff047887 */ /* 0x000fe40008000000 */
[----:B------:R-:W-:-:S04]  /*3020*/  USEL UR6, UR6, URZ, UP0 ;  /* 0x000000ff06067287 */ /* 0x000fc80008000000 */
[----:B------:R-:W-:Y:S02]  /*3030*/  LOP3.LUT R12, R12, UR4, RZ, 0x3c, !PT ;  /* 0x000000040c0c7c12 */ /* 0x000fe4000f8e3cff */
[----:B-1----:R-:W-:-:S04]  /*3040*/  SHF.L.U32 R4, R9, 0x1f, RZ ;  /* 0x0000001f09047819 */ /* 0x002fc800000006ff */
[----:B------:R-:W1:Y:S02]  /*3050*/  SYNCS.PHASECHK.TRANS64.TRYWAIT P1, [R0+URZ+0x110], R4 ;  /* 0x00011004000075a7 */ /* 0x000e6400080211ff */
[----:B-1----:R-:W-:Y:S05]  /*3060*/  @!P1 BRA `(.L_x_59) ;  /* 0x0000005c00ac9947 */ /* 0x002fea0003800000 */
.L_x_187:
[----:B-1----:R-:W-:Y:S01]  /*3070*/  LEA R4, R11, UR37, 0x4 ;  /* 0x000000250b047c11 */ /* 0x002fe2000f8e20ff */
[----:B------:R-:W-:Y:S01]  /*3080*/  VIADD R0, R0, 0x120 ;  /* 0x0000012000007836 */ /* 0x000fe20000000000 */
[----:B------:R-:W-:Y:S01]  /*3090*/  SEL R3, R3, RZ, P0 ;  /* 0x000000ff03037207 */ /* 0x000fe20000000000 */
[----:B------:R-:W-:-:S03]  /*30a0*/  VIADD R11, R11, 0x1 ;  /* 0x000000010b0b7836 */ /* 0x000fc60000000000 */
[----:B------:R-:W1:Y:S01]  /*30b0*/  LDS.128 R4, [R4+0x1a0] ;  /* 0x0001a00004047984 */ /* 0x000e620000000c00 */
[----:B------:R-:W-:Y:S02]  /*30c0*/  PRMT R0, RZ, 0x654, R0 ;  /* 0x00000654ff007816 */ /* 0x000fe40000000000 */
[C---:B------:R-:W-:Y:S01]  /*30d0*/  ISETP.NE.AND P1, PT, R11.reuse, 0x2, PT ;  /* 0x000000020b00780c */ /* 0x040fe20003f25270 */
[----:B------:R-:W-:Y:S01]  /*30e0*/  @!PT LDS RZ, [RZ] ;  /* 0x00000000fffff984 */ /* 0x000fe20000000800 */
[----:B------:R-:W-:Y:S01]  /*30f0*/  @!PT LDS RZ, [RZ] ;  /* 0x00000000fffff984 */ /* 0x000fe20000000800 */
[----:B------:R-:W-:Y:S01]  /*3100*/  @!PT LDS RZ, [RZ] ;  /* 0x00000000fffff984 */ /* 0x000fe20000000800 */
[----:B------:R-:W-:Y:S01]  /*3110*/  @!PT LDS RZ, [RZ] ;  /* 0x00000000fffff984 */ /* 0x000fe20000000800 */
[----:B------:R2:W-:Y:S06]  /*3120*/  MEMBAR.ALL.CTA ;  /* 0x0000000000007992 */ /* 0x0005ec0000008000 */
[----:B--2---:R-:W2:Y:S01]  /*3130*/  FENCE.VIEW.ASYNC.S ;  /* 0x00000000000073c6 */ /* 0x004ea20000000000 */
[----:B------:R-:W-:Y:S01]  /*3140*/  SEL R11, R11, RZ, P1 ;  /* 0x000000ff0b0b7207 */ /* 0x000fe20000800000 */
[----:B--2---:R2:W-:Y:S01]  /*3150*/  SYNCS.ARRIVE.TRANS64.RED.A1T0 RZ, [R0+URZ], RZ ;  /* 0x000000ff00ff79a7 */ /* 0x0045e200081004ff */
[----:B-1----:R-:W-:-:S02]  /*3160*/  LOP3.LUT P3, RZ, R6, 0x1, RZ, 0xc0, !PT ;  /* 0x0000000106ff7812 */ /* 0x002fc4000786c0ff */
[----:B------:R-:W-:-:S04]  /*3170*/  SEL R4, RZ, 0x1, P1 ;  /* 0x00000001ff047807 */ /* 0x000fc80000800000 */
[----:B------:R-:W-:Y:S02]  /*3180*/  LOP3.LUT R9, R9, R4, RZ, 0x3c, !PT ;  /* 0x0000000409097212 */ /* 0x000fe400078e3cff */
[----:B--2---:R-:W-:-:S04]  /*3190*/  SEL R0, RZ, 0x1, P0 ;  /* 0x00000001ff007807 */ /* 0x004fc80000000000 */
[----:B------:R-:W-:Y:S01]  /*31a0*/  LOP3.LUT R8, R8, R0, RZ, 0x3c, !PT ;  /* 0x0000000008087212 */ /* 0x000fe200078e3cff */
[----:B------:R-:W-:Y:S06]  /*31b0*/  @P3 BRA `(.L_x_60) ;  /* 0xfffffffc002c3947 */ /* 0x000fec000383ffff */
[----:B------:R-:W-:Y:S01]  /*31c0*/  ULEA UR5, UR6, UR37, 0x3 ;  /* 0x0000002506057291 */ /* 0x000fe2000f8e18ff */
[----:B------:R-:W-:-:S08]  /*31d0*/  SHF.L.U32 R2, R12, 0x1f, RZ ;  /* 0x0000001f0c027819 */ /* 0x000fd000000006ff */
[----:B------:R-:W1:Y:S02]  /*31e0*/  SYNCS.PHASECHK.TRANS64 P0, [UR5+0x120], R2 ;  /* 0x00012002ff0075a7 */ /* 0x000e640008001005 */
[----:B-1----:R-:W-:Y:S05]  /*31f0*/  @P0 BRA `(.L_x_61) ;  /* 0x0000000000080947 */ /* 0x002fea0003800000 */
[----:B------:R-:W1:Y:S02]  /*3200*/  SYNCS.PHASECHK.TRANS64.TRYWAIT P0, [UR5+0x120], R2 ;  /* 0x00012002ff0075a7 */ /* 0x000e640008001105 */
[----:B-1----:R-:W-:Y:S05]  /*3210*/  @!P0 BRA `(.L_x_62) ;  /* 0x0000005c00548947 */ /* 0x002fea0003800000 */
.L_x_61:
[----:B------:R-:W-:-:S04]  /*3220*/  UIADD3 UR4, UPT, UPT, UR6, 0x1, URZ ;  /* 0x0000000106047890 */ /* 0x000fc8000fffe0ff */
[----:B------:R-:W-:-:S04]  /*3230*/  UISETP.NE.AND UP0, UPT, UR4, 0x2, UPT ;  /* 0x000000020400788c */ /* 0x000fc8000bf05270 */
[----:B------:R-:W-:Y:S02]  /*3240*/  USEL UR7, URZ, 0x1, UP0 ;  /* 0x00000001ff077887 */ /* 0x000fe40008000000 */
[----:B------:R-:W-:-:S04]  /*3250*/  USEL UR4, UR4, URZ, UP0 ;  /* 0x000000ff04047287 */ /* 0x000fc80008000000 */
[----:B------:R-:W-:Y:S01]  /*3260*/  ULEA UR4, UR4, UR37, 0x3 ;  /* 0x0000002504047291 */ /* 0x000fe2000f8e18ff */
[----:B-1----:R-:W-:-:S04]  /*3270*/  LOP3.LUT R2, R12, UR7, RZ, 0x3c, !PT ;  /* 0x000000070c027c12 */ /* 0x002fc8000f8e3cff */
[----:B------:R-:W-:-:S04]  /*3280*/  SHF.L.U32 R0, R2, 0x1f, RZ ;  /* 0x0000001f02007819 */ /* 0x000fc800000006ff */
[----:B------:R-:W1:Y:S02]  /*3290*/  SYNCS.PHASECHK.TRANS64 P0, [UR4+0x120], R0 ;  /* 0x00012000ff0075a7 */ /* 0x000e640008001004 */
[----:B-1----:R-:W-:Y:S05]  /*32a0*/  @P0 EXIT ;  /* 0x000000000000094d */ /* 0x002fea0003800000 */
[----:B------:R-:W-:Y:S02]  /*32b0*/  SHF.L.U32 R2, R2, 0x1f, RZ ;  /* 0x0000001f02027819 */ /* 0x000fe400000006ff */
[----:B------:R-:W-:-:S07]  /*32c0*/  MOV R0, UR4 ;  /* 0x0000000400007c02 */ /* 0x000fce0008000f00 */
.L_x_63:
[----:B-1----:R1:W2:Y:S02]  /*32d0*/  SYNCS.PHASECHK.TRANS64.TRYWAIT P0, [R0+URZ+0x120], R2 ;  /* 0x00012002000075a7 */ /* 0x0022a400080011ff */
[----:B--2---:R-:W-:Y:S05]  /*32e0*/  @!P0 NANOSLEEP.SYNCS 0x989680 ;  /* 0x009896800000895d */ /* 0x004fea0003900000 */
[----:B------:R-:W2:Y:S02]  /*32f0*/  @!P0 SYNCS.PHASECHK.TRANS64 P0, [R0+URZ+0x120], R2 ;  /* 0x00012002000085a7 */ /* 0x000ea400080010ff */
[----:B--2---:R-:W-:Y:S05]  /*3300*/  @P0 EXIT ;  /* 0x000000000000094d */ /* 0x004fea0003800000 */
[----:B------:R-:W-:Y:S05]  /*3310*/  BRA `(.L_x_63) ;  /* 0xfffffffc00ec7947 */ /* 0x000fea000383ffff */
.L_x_56:
[----:B------:R-:W-:Y:S05]  /*3320*/  BRA.U UP4, `(.L_x_64) ;  /* 0x0000001104d87547 */ /* 0x000fea000b800000 */
[----:B------:R-:W-:Y:S01]  /*3330*/  UMOV UR6, 0x40 ;  /* 0x0000004000067882 */ /* 0x000fe20000000000 */
[----:B------:R-:W-:Y:S01]  /*3340*/  NOP ;  /* 0x0000000000007918 */ /* 0x000fe20000000000 */
[----:B------:R-:W-:Y:S01]  /*3350*/  ULEA UR6, UR37, UR6, 0x18 ;  /* 0x0000000625067291 */ /* 0x000fe2000f8ec0ff */
[----:B------:R-:W-:Y:S02]  /*3360*/  UMOV UR7, 0x400 ;  /* 0x0000040000077882 */ /* 0x000fe40000000000 */
[----:B------:R-:W-:-:S06]  /*3370*/  ULEA UR37, UR37, UR7, 0x18 ;  /* 0x0000000725257291 */ /* 0x000fcc000f8ec0ff */
[----:B------:R-:W1:Y:S02]  /*3380*/  LDS.U8 R2, [UR6+0x1c] ;  /* 0x00001c06ff027984 */ /* 0x000e640008000000 */
[----:B-1----:R-:W-:-:S13]  /*3390*/  ISETP.NE.AND P0, PT, R2, RZ, PT ;  /* 0x000000ff0200720c */ /* 0x002fda0003f05270 */
[----:B------:R-:W-:Y:S05]  /*33a0*/  @P0 BRA `(.L_x_65) ;  /* 0x0000000400080947 */ /* 0x000fea0003800000 */
[----:B------:R-:W-:Y:S02]  /*33b0*/  UISETP.NE.U32.AND UP0, UPT, UR5, 0x1, UPT ;  /* 0x000000010500788c */ /* 0x000fe4000bf05070 */
[----:B------:R-:W-:-:S07]  /*33c0*/  UIADD3 UR8, UPT, UPT, UR6, 0x8, URZ ;  /* 0x0000000806087890 */ /* 0x000fce000fffe0ff */
[----:B------:R-:W-:Y:S05]  /*33d0*/  BRA.U !UP0, `(.L_x_66) ;  /* 0x00000001089c7547 */ /* 0x000fea000b800000 */
[----:B------:R-:W-:Y:S01]  /*33e0*/  ELECT P0, URZ, PT ;  /* 0x0000000000ff782f */ /* 0x000fe20003800000 */
[----:B------:R-:W-:-:S12]  /*33f0*/  BSSY B0, `(.L_x_66) ;  /* 0x0000025000007945 */ /* 0x000fd80003800000 */
[----:B------:R-:W-:Y:S05]  /*3400*/  @!P0 BRA `(.L_x_67) ;  /* 0x00000000008c8947 */ /* 0x000fea0003800000 */
[----:B------:R-:W-:-:S05]  /*3410*/  UMOV UR7, 0x10 ;  /* 0x0000001000077882 */ /* 0x000fca0000000000 */
[----:B------:R-:W-:Y:S04]  /*3420*/  DEPBAR.LE SB1, 0x36 ;  /* 0x00009d800000791a */ /* 0x000fe80000000000 */
[----:B------:R-:W1:Y:S02]  /*3430*/  UTCATOMSWS.2CTA.FIND_AND_SET.ALIGN UP1, UR7, UR7 ;  /* 0x00000007000775e3 */ /* 0x000e640008220800 */
[----:B-1----:R-:W-:Y:S01]  /*3440*/  MOV R10, UR7 ;  /* 0x00000007000a7c02 */ /* 0x002fe20008000f00 */
[----:B------:R-:W-:Y:S06]  /*3450*/  BRA.U UP1, `(.L_x_68) ;  /* 0x0000000101187547 */ /* 0x000fec000b800000 */
.L_x_69:
[----:B------:R-:W-:Y:S05]  /*3460*/  NANOSLEEP 0x64 ;  /* 0x000000640000795d */ /* 0x000fea0003800000 */
[----:B------:R-:W-:-:S05]  /*3470*/  UMOV UR7, 0x10 ;  /* 0x0000001000077882 */ /* 0x000fca0000000000 */
[----:B------:R-:W-:Y:S04]  /*3480*/  DEPBAR.LE SB1, 0x36 ;  /* 0x00009d800000791a */ /* 0x000fe80000000000 */
[----:B------:R-:W1:Y:S02]  /*3490*/  UTCATOMSWS.2CTA.FIND_AND_SET.ALIGN UP1, UR7, UR7 ;  /* 0x00000007000775e3 */ /* 0x000e640008220800 */
[----:B-1----:R-:W-:Y:S01]  /*34a0*/  MOV R10, UR7 ;  /* 0x00000007000a7c02 */ /* 0x002fe20008000f00 */
[----:B------:R-:W-:Y:S05]  /*34b0*/  BRA.U !UP1, `(.L_x_69) ;  /* 0xfffffffd09e87547 */ /* 0x000fea000b83ffff */
.L_x_68:
[----:B------:R-:W1:Y:S01]  /*34c0*/  LDS R5, [UR6+0x10] ;  /* 0x00001006ff057984 */ /* 0x000e620008000800 */
[----:B------:R-:W-:Y:S01]  /*34d0*/  IMAD.U32 R3, RZ, RZ, UR37 ;  /* 0x00000025ff037e24 */ /* 0x000fe2000f8e00ff */
[----:B------:R-:W-:-:S03]  /*34e0*/  MOV R2, UR4 ;  /* 0x0000000400027c02 */ /* 0x000fc60008000f00 */
[----:B------:R-:W-:Y:S01]  /*34f0*/  VIADD R3, R3, 0x1c0 ;  /* 0x000001c003037836 */ /* 0x000fe20000000000 */
[----:B-1----:R-:W-:-:S04]  /*3500*/  SHF.L.U32 R5, R5, 0x1f, RZ ;  /* 0x0000001f05057819 */ /* 0x002fc800000006ff */
[----:B------:R-:W1:Y:S02]  /*3510*/  SYNCS.PHASECHK.TRANS64.TRYWAIT P0, [UR6+0x8], R5 ;  /* 0x00000805ff0075a7 */ /* 0x000e640008001106 */
[----:B-1----:R-:W-:Y:S05]  /*3520*/  @P0 BRA `(.L_x_70) ;  /* 0x0000000000080947 */ /* 0x002fea0003800000 */
[----:B------:R-:W1:Y:S02]  /*3530*/  SYNCS.PHASECHK.TRANS64.TRYWAIT P0, [UR6+0x8], R5 ;  /* 0x00000805ff0075a7 */ /* 0x000e640008001106 */
[----:B-1----:R-:W-:Y:S05]  /*3540*/  @!P0 BRA `(.L_x_71) ;  /* 0x0000005800a08947 */ /* 0x002fea0003800000 */
.L_x_70:
[----:B-1----:R-:W-:Y:S01]  /*3550*/  HFMA2 R4, -RZ, RZ, 0, 5.9604644775390625e-08 ;  /* 0x00000001ff047431 */ /* 0x002fe200000001ff */
[----:B------:R-:W-:Y:S01]  /*3560*/  UPRMT UR7, UR4, 0x654, UR8 ;  /* 0x0000065404077896 */ /* 0x000fe20008000008 */
[----:B------:R-:W-:Y:S01]  /*3570*/  IMAD.MOV.U32 R7, RZ, RZ, 0xffff ;  /* 0x0000ffffff077424 */ /* 0x000fe200078e00ff */
[----:B------:R-:W-:Y:S01]  /*3580*/  PRMT R2, R2, 0x654, R3 ;  /* 0x0000065402027816 */ /* 0x000fe20000000003 */
[----:B------:R-:W-:Y:S02]  /*3590*/  IMAD.MOV.U32 R5, RZ, RZ, 0x4 ;  /* 0x00000004ff057424 */ /* 0x000fe400078e00ff */
[----:B------:R-:W-:Y:S01]  /*35a0*/  IMAD.SHL.U32 R9, R10, 0x20, RZ ;  /* 0x000000200a097824 */ /* 0x000fe200078e00ff */
[----:B------:R-:W-:Y:S02]  /*35b0*/  MOV R3, UR7 ;  /* 0x0000000700037c02 */ /* 0x000fe40008000f00 */
[-C--:B------:R-:W-:Y:S01]  /*35c0*/  SHF.L.U32 R7, R7, R10.reuse, RZ ;  /* 0x0000000a07077219 */ /* 0x080fe200000006ff */
[----:B------:R1:W-:Y:S01]  /*35d0*/  SYNCS.ARRIVE.TRANS64.RED RZ, [UR7], R5 ;  /* 0x00000005ffff79a7 */ /* 0x0003e20008000407 */
[----:B------:R-:W-:Y:S01]  /*35e0*/  SHF.L.U32 R6, R4, R10, RZ ;  /* 0x0000000a04067219 */ /* 0x000fe200000006ff */
[----:B------:R1:W-:Y:S04]  /*35f0*/  STS [UR37+0x1c0], R9 ;  /* 0x0001c009ff007988 */ /* 0x0003e80008000825 */
[----:B------:R1:W-:Y:S04]  /*3600*/  STAS [R2.64], R10 ;  /* 0x0000000a02007dbd */ /* 0x0003e8000c0008ff */
[----:B------:R1:W-:Y:S04]  /*3610*/  ATOMS.OR RZ, [UR6+0x14], R7 ;  /* 0x00001407ffff798c */ /* 0x0003e8000b000006 */
[----:B------:R1:W-:Y:S04]  /*3620*/  ATOMS.OR RZ, [UR6+0x18], R6 ;  /* 0x00001806ffff798c */ /* 0x0003e8000b000006 */
[----:B------:R1:W-:Y:S02]  /*3630*/  ATOMS.XOR RZ, [UR6+0x10], R4 ;  /* 0x00001004ffff798c */ /* 0x0003e4000b800006 */
.L_x_67:
[----:B------:R-:W-:Y:S05]  /*3640*/  BSYNC B0 ;  /* 0x0000000000007941 */ /* 0x000fea0003800000 */
.L_x_66:
[----:B------:R-:W-:Y:S05]  /*3650*/  BRA.U UP0, `(.L_x_72) ;  /* 0x00000001006c7547 */ /* 0x000fea000b800000 */
[----:B------:R-:W-:-:S03]  /*3660*/  UMOV UR7, 0xffffffff ;  /* 0xffffffff00077882 */ /* 0x000fc60000000000 */
[----:B------:R-:W-:Y:S05]  /*3670*/  BRA.DIV UR7, `(.L_x_73) ;  /* 0x0000005a076c7947 */ /* 0x000fea000b800000 */
[----:B------:R-:W-:-:S13]  /*3680*/  ELECT P6, URZ, PT ;  /* 0x0000000000ff782f */ /* 0x000fda00038c0000 */
.L_x_191:
[----:B------:R-:W-:Y:S05]  /*3690*/  @!P6 BRA `(.L_x_72) ;  /* 0x00000000005ce947 */ /* 0x000fea0003800000 */
[----:B-1----:R-:W1:Y:S02]  /*36a0*/  LDS R3, [UR6+0x10] ;  /* 0x00001006ff037984 */ /* 0x002e640008000800 */
[----:B-1----:R-:W-:-:S04]  /*36b0*/  SHF.L.U32 R3, R3, 0x1f, RZ ;  /* 0x0000001f03037819 */ /* 0x002fc800000006ff */
[----:B------:R-:W1:Y:S02]  /*36c0*/  SYNCS.PHASECHK.TRANS64.TRYWAIT P0, [UR6+0x8], R3 ;  /* 0x00000803ff0075a7 */ /* 0x000e640008001106 */
[----:B-1----:R-:W-:Y:S05]  /*36d0*/  @P0 BRA `(.L_x_74) ;  /* 0x0000000000080947 */ /* 0x002fea0003800000 */
[----:B------:R-:W1:Y:S02]  /*36e0*/  SYNCS.PHASECHK.TRANS64.TRYWAIT P0, [UR6+0x8], R3 ;  /* 0x00000803ff0075a7 */ /* 0x000e640008001106 */
[----:B-1----:R-:W-:Y:S05]  /*36f0*/  @!P0 BRA `(.L_x_75) ;  /* 0x00000058006c8947 */ /* 0x002fea0003800000 */
.L_x_74:
[----:B------:R-:W2:Y:S01]  /*3700*/  LDS R5, [UR37+0x1c0] ;  /* 0x0001c025ff057984 */ /* 0x000ea20008000800 */
[----:B-1----:R-:W-:Y:S02]  /*3710*/  HFMA2 R2, -RZ, RZ, 0, 5.9604644775390625e-08 ;  /* 0x00000001ff027431 */ /* 0x002fe400000001ff */
[----:B------:R-:W-:Y:S01]  /*3720*/  IMAD.MOV.U32 R3, RZ, RZ, 0xffff ;  /* 0x0000ffffff037424 */ /* 0x000fe200078e00ff */
[----:B------:R-:W-:Y:S01]  /*3730*/  UPRMT UR7, UR4, 0x654, UR8 ;  /* 0x0000065404077896 */ /* 0x000fe20008000008 */
[----:B--2---:R-:W-:-:S03]  /*3740*/  IMAD.SHL.U32 R4, R5, 0x20, RZ ;  /* 0x0000002005047824 */ /* 0x004fc600078e00ff */
[-C--:B------:R-:W-:Y:S02]  /*3750*/  SHF.L.U32 R3, R3, R5.reuse, RZ ;  /* 0x0000000503037219 */ /* 0x080fe400000006ff */
[----:B------:R-:W-:Y:S01]  /*3760*/  SHF.L.U32 R5, R2, R5, RZ ;  /* 0x0000000502057219 */ /* 0x000fe200000006ff */
[----:B------:R2:W-:Y:S04]  /*3770*/  STS [UR37+0x1c0], R4 ;  /* 0x0001c004ff007988 */ /* 0x0005e80008000825 */
[----:B------:R2:W-:Y:S04]  /*3780*/  ATOMS.OR RZ, [UR6+0x14], R3 ;  /* 0x00001403ffff798c */ /* 0x0005e8000b000006 */
[----:B------:R2:W-:Y:S01]  /*3790*/  ATOMS.OR RZ, [UR6+0x18], R5 ;  /* 0x00001805ffff798c */ /* 0x0005e2000b000006 */
[----:B------:R-:W-:Y:S03]  /*37a0*/  SYNCS.ARRIVE.TRANS64.RED.A1T0 RZ, [UR7], RZ ;  /* 0x000000ffffff79a7 */ /* 0x000fe60008100407 */
[----:B------:R2:W-:Y:S01]  /*37b0*/  ATOMS.XOR RZ, [UR6+0x10], R2 ;  /* 0x00001002ffff798c */ /* 0x0005e2000b800006 */
[----:B------:R-:W-:Y:S05]  /*37c0*/  BRA `(.L_x_72) ;  /* 0x0000000000107947 */ /* 0x000fea0003800000 */
.L_x_65:
[----:B------:R-:W-:-:S05]  /*37d0*/  MOV R2, 0xffffffff ;  /* 0xffffffff00027802 */ /* 0x000fca0000000f00 */
[----:B------:R1:W-:Y:S02]  /*37e0*/  STS [UR37+0x1c0], R2 ;  /* 0x0001c002ff007988 */ /* 0x0003e40008000825 */
[----:B-1----:R-:W-:Y:S02]  /*37f0*/  MOV R2, 0x3810 ;  /* 0x0000381000027802 */ /* 0x002fe40000000f00 */
[----:B-----5:R-:W-:Y:S05]  /*3800*/  CALL.REL.NOINC `($__internal_1_$__cuda_sm10x_tcgen05_guardrail_trap_phase_invalid_during_alloc) ;  /* 0x0000006000407944 */ /* 0x020fea0003c00000 */
.L_x_72:
[----:B------:R-:W-:Y:S05]  /*3810*/  WARPSYNC.ALL ;  /* 0x0000000000007948 */ /* 0x000fea0003800000 */
[----:B------:R-:W3:Y:S01]  /*3820*/  S2UR UR7, SR_CgaCtaId ;  /* 0x00000000000779c3 */ /* 0x000ee20000008800 */
[----:B------:R-:W-:Y:S01]  /*3830*/  UMOV UR6, 0x400 ;  /* 0x0000040000067882 */ /* 0x000fe20000000000 */
[----:B------:R-:W-:-:S06]  /*3840*/  NOP ;  /* 0x0000000000007918 */ /* 0x000fcc0000000000 */
[----:B------:R-:W-:Y:S06]  /*3850*/  BAR.ARV 0x6, 0xa0 ;  /* 0x0182800000007b1d */ /* 0x000fec0000002000 */
[----:B------:R-:W4:Y:S01]  /*3860*/  LDCU UR8, c[0x0][0x38c] ;  /* 0x00007180ff0877ac */ /* 0x000f220008000800 */
[----:B------:R-:W-:Y:S01]  /*3870*/  LOP3.LUT R0, R0, 0xffff, RZ, 0xc0, !PT ;  /* 0x0000ffff00007812 */ /* 0x000fe200078ec0ff */
[----:B-1----:R-:W-:Y:S01]  /*3880*/  IMAD.MOV.U32 R9, RZ, RZ, 0x1 ;  /* 0x00000001ff097424 */ /* 0x002fe200078e00ff */
[----:B------:R-:W-:Y:S01]  /*3890*/  LOP3.LUT R8, R8, 0xffff, RZ, 0xc0, !PT ;  /* 0x0000ffff08087812 */ /* 0x000fe200078ec0ff */
[----:B------:R-:W-:Y:S01]  /*38a0*/  UMOV UR19, URZ ;  /* 0x000000ff00137c82 */ /* 0x000fe20008000000 */
[----:B------:R-:W-:Y:S01]  /*38b0*/  R2UR UR11, R0 ;  /* 0x00000000000b72ca */ /* 0x000fe200000e0000 */
[----:B------:R-:W-:Y:S01]  /*38c0*/  UMOV UR18, URZ ;  /* 0x000000ff00127c82 */ /* 0x000fe20008000000 */
[----:B------:R-:W-:Y:S01]  /*38d0*/  R2UR UR12, R8 ;  /* 0x00000000080c72ca */ /* 0x000fe200000e0000 */
[----:B------:R-:W-:Y:S01]  /*38e0*/  IMAD.MOV.U32 R8, RZ, RZ, RZ ;  /* 0x000000ffff087224 */ /* 0x000fe200078e00ff */
[----:B------:R-:W-:Y:S01]  /*38f0*/  UMOV UR17, URZ ;  /* 0x000000ff00117c82 */ /* 0x000fe20008000000 */
[----:B---3--:R-:W-:-:S02]  /*3900*/  ULEA UR7, UR7, UR6, 0x18 ;  /* 0x0000000607077291 */ /* 0x008fc4000f8ec0ff */
[----:B------:R-:W-:Y:S02]  /*3910*/  UISETP.NE.AND UP2, UPT, UR5, URZ, UPT ;  /* 0x000000ff0500728c */ /* 0x000fe4000bf45270 */
[----:B------:R-:W-:Y:S02]  /*3920*/  UIADD3 UR13, UPT, UPT, UR7, 0x8400, URZ ;  /* 0x00008400070d7890 */ /* 0x000fe4000fffe0ff */
[----:B------:R-:W-:Y:S02]  /*3930*/  UIADD3 UR14, UPT, UPT, UR7, 0x20400, URZ ;  /* 0x00020400070e7890 */ /* 0x000fe4000fffe0ff */
[----:B----4-:R-:W-:Y:S01]  /*3940*/  UIADD3 UR8, UPT, UPT, UR8, 0x1f, URZ ;  /* 0x0000001f08087890 */ /* 0x010fe2000fffe0ff */
[----:B--2---:R-:W1:Y:S01]  /*3950*/  LDS R2, [UR7+0x1c0] ;  /* 0x0001c007ff027984 */ /* 0x004e620008000800 */
[----:B------:R-:W-:Y:S02]  /*3960*/  USHF.R.U32.HI UR13, URZ, 0x4, UR13 ;  /* 0x00000004ff0d7899 */ /* 0x000fe4000801160d */
[----:B------:R-:W-:-:S02]  /*3970*/  USHF.R.S32.HI UR6, URZ, 0x1f, UR8 ;  /* 0x0000001fff067899 */ /* 0x000fc40008011408 */
[----:B------:R-:W-:Y:S02]  /*3980*/  USHF.R.U32.HI UR14, URZ, 0x4, UR14 ;  /* 0x00000004ff0e7899 */ /* 0x000fe4000801160e */
[----:B------:R-:W-:Y:S02]  /*3990*/  ULEA.HI UR6, UR6, UR8, URZ, 0x5 ;  /* 0x0000000806067291 */ /* 0x000fe4000f8f28ff */
[----:B------:R-:W-:Y:S02]  /*39a0*/  ULOP3.LUT UR13, UR13, 0x3fff, URZ, 0xc0, !UPT ;  /* 0x00003fff0d0d7892 */ /* 0x000fe4000f8ec0ff */
[----:B------:R-:W-:Y:S02]  /*39b0*/  USHF.R.S32.HI UR6, URZ, 0x5, UR6 ;  /* 0x00000005ff067899 */ /* 0x000fe40008011406 */
[----:B------:R-:W-:Y:S02]  /*39c0*/  ULOP3.LUT UR14, UR14, 0x3fff, URZ, 0xc0, !UPT ;  /* 0x00003fff0e0e7892 */ /* 0x000fe4000f8ec0ff */
[----:B------:R-:W-:Y:S01]  /*39d0*/  UISETP.LT.AND UP0, UPT, UR6, 0x1, UPT ;  /* 0x000000010600788c */ /* 0x000fe2000bf01270 */
[----:B------:R-:W-:Y:S01]  /*39e0*/  UMOV UR28, 0x0 ;  /* 0x00000000001c7882 */ /* 0x000fe20000000000 */
[----:B------:R-:W-:Y:S01]  /*39f0*/  UMOV UR29, 0x8200910 ;  /* 0x08200910001d7882 */ /* 0x000fe20000000000 */
[----:B------:R-:W-:-:S02]  /*3a00*/  ULOP3.LUT UR13, UR13, 0x10000, URZ, 0xfc, !UPT ;  /* 0x000100000d0d7892 */ /* 0x000fc4000f8efcff */
[----:B------:R-:W-:Y:S02]  /*3a10*/  ULOP3.LUT UR14, UR14, 0x10000, URZ, 0xfc, !UPT ;  /* 0x000100000e0e7892 */ /* 0x000fe4000f8efcff */
[----:B------:R-:W-:Y:S01]  /*3a20*/  USEL UR20, UR6, 0x1, !UP0 ;  /* 0x0000000106147887 */ /* 0x000fe2000c000000 */
[----:B------:R-:W-:Y:S01]  /*3a30*/  UMOV UR26, 0x0 ;  /* 0x00000000001a7882 */ /* 0x000fe20000000000 */
[----:B------:R-:W-:Y:S01]  /*3a40*/  UMOV UR27, 0x8200910 ;  /* 0x08200910001b7882 */ /* 0x000fe20000000000 */
[----:B------:R-:W-:Y:S01]  /*3a50*/  UMOV UR24, 0x0 ;  /* 0x0000000000187882 */ /* 0x000fe20000000000 */
[----:B------:R-:W-:Y:S01]  /*3a60*/  UMOV UR25, 0x8200910 ;  /* 0x0820091000197882 */ /* 0x000fe20000000000 */
[----:B------:R-:W-:Y:S01]  /*3a70*/  UMOV UR22, 0x0 ;  /* 0x0000000000167882 */ /* 0x000fe20000000000 */
[----:B------:R-:W-:Y:S01]  /*3a80*/  UMOV UR23, 0x8200910 ;  /* 0x0820091000177882 */ /* 0x000fe20000000000 */
[----:B-1----:R-:W-:Y:S02]  /*3a90*/  R2UR UR21, R2 ;  /* 0x00000000021572ca */ /* 0x002fe400000e0000 */
[----:B------:R-:W-:-:S13]  /*3aa0*/  CS2R R2, SRZ ;  /* 0x0000000000027805 */ /* 0x000fda000001ff00 */
.L_x_83:
[C---:B------:R-:W-:Y:S02]  /*3ab0*/  LEA R0, R8.reuse, UR7, 0x3 ;  /* 0x0000000708007c11 */ /* 0x040fe4000f8e18ff */
[----:B------:R-:W-:Y:S02]  /*3ac0*/  SHF.L.U32 R4, R3, 0x1f, RZ ;  /* 0x0000001f03047819 */ /* 0x000fe400000006ff */
[----:B------:R-:W-:Y:S02]  /*3ad0*/  LEA R5, R8, UR7, 0x4 ;  /* 0x0000000708057c11 */ /* 0x000fe4000f8e20ff */
[----:B------:R-:W1:Y:S02]  /*3ae0*/  SYNCS.PHASECHK.TRANS64.TRYWAIT P0, [R0+URZ+0x110], R4 ;  /* 0x00011004000075a7 */ /* 0x000e6400080011ff */
[----:B-1-34-:R-:W-:Y:S05]  /*3af0*/  @!P0 BRA `(.L_x_76) ;  /* 0x0000005400848947 */ /* 0x01afea0003800000 */
.L_x_192:
[----:B-1----:R-:W1:Y:S01]  /*3b00*/  LDS.128 R4, [R5+0x1a0] ;  /* 0x0001a00005047984 */ /* 0x002e620000000c00 */
[----:B------:R-:W-:Y:S02]  /*3b10*/  VIADD R0, R0, 0x120 ;  /* 0x0000012000007836 */ /* 0x000fe40000000000 */
[----:B------:R-:W-:Y:S01]  /*3b20*/  VIADD R8, R8, 0x1 ;  /* 0x0000000108087836 */ /* 0x000fe20000000000 */
[----:B------:R-:W-:Y:S01]  /*3b30*/  @!PT LDS RZ, [RZ] ;  /* 0x00000000fffff984 */ /* 0x000fe20000000800 */
[----:B------:R-:W-:Y:S01]  /*3b40*/  @!PT LDS RZ, [RZ] ;  /* 0x00000000fffff984 */ /* 0x000fe20000000800 */
[----:B------:R-:W-:Y:S01]  /*3b50*/  @!PT LDS RZ, [RZ] ;  /* 0x00000000fffff984 */ /* 0x000fe20000000800 */
[----:B------:R-:W-:Y:S01]  /*3b60*/  @!PT LDS RZ, [RZ] ;  /* 0x00000000fffff984 */ /* 0x000fe20000000800 */
[----:B------:R2:W-:Y:S06]  /*3b70*/  MEMBAR.ALL.CTA ;  /* 0x0000000000007992 */ /* 0x0005ec0000008000 */
[----:B--2---:R-:W2:Y:S01]  /*3b80*/  FENCE.VIEW.ASYNC.S ;  /* 0x00000000000073c6 */ /* 0x004ea20000000000 */
[----:B------:R-:W-:-:S04]  /*3b90*/  PRMT R0, RZ, 0x654, R0 ;  /* 0x00000654ff007816 */ /* 0x000fc80000000000 */
[----:B--2---:R2:W-:Y:S01]  /*3ba0*/  SYNCS.ARRIVE.TRANS64.RED.A1T0 RZ, [R0+URZ], RZ ;  /* 0x000000ff00ff79a7 */ /* 0x0045e200081004ff */
[----:B-1----:R-:W-:Y:S01]  /*3bb0*/  LOP3.LUT P1, RZ, R6, 0x1, RZ, 0xc0, !PT ;  /* 0x0000000106ff7812 */ /* 0x002fe2000782c0ff */
[----:B--2---:R-:W-:-:S12]  /*3bc0*/  BRA.U UP2, `(.L_x_77) ;  /* 0x0000000502087547 */ /* 0x004fd8000b800000 */
[----:B------:R-:W1:Y:S01]  /*3bd0*/  LDCU UR8, c[0x0][0x38c] ;  /* 0x00007180ff0877ac */ /* 0x000e620008000800 */
[----:B------:R-:W-:Y:S02]  /*3be0*/  PLOP3.LUT P2, PT, PT, PT, PT, 0x80, 0x8 ;  /* 0x000000000008781c */ /* 0x000fe40003f4f070 */
[----:B------:R-:W-:Y:S01]  /*3bf0*/  SHF.L.U32 R4, R9, 0x1f, RZ ;  /* 0x0000001f09047819 */ /* 0x000fe200000006ff */
[----:B------:R-:W-:Y:S02]  /*3c00*/  ULEA UR9, UR19, UR7, 0x3 ;  /* 0x0000000713097291 */ /* 0x000fe4000f8e18ff */
[----:B------:R-:W-:Y:S02]  /*3c10*/  ULEA UR10, UR19, UR21, 0x6 ;  /* 0x00000015130a7291 */ /* 0x000fe4000f8e30ff */
[----:B-1----:R-:W-:-:S06]  /*3c20*/  UISETP.GE.AND UP0, UPT, UR8, 0x1, UPT ;  /* 0x000000010800788c */ /* 0x002fcc000bf06270 */
[----:B------:R-:W-:-:S05]  /*3c30*/  PLOP3.LUT P0, PT, PT, PT, UP0, 0x80, 0x8 ;  /* 0x000000000008781c */ /* 0x000fca0003f0f008 */
[----:B------:R-:W-:-:S08]  /*3c40*/  @UP0 ULEA UR8, UR18, UR7, 0x3 ;  /* 0x0000000712080291 */ /* 0x000fd0000f8e18ff */
[----:B------:R-:W-:-:S04]  /*3c50*/  @P0 SHF.L.U32 R0, R2, 0x1f, RZ ;  /* 0x0000001f02000819 */ /* 0x000fc800000006ff */
[----:B------:R1:W2:Y:S01]  /*3c60*/  @P0 SYNCS.PHASECHK.TRANS64.TRYWAIT P2, [UR8], R0 ;  /* 0x00000000ff0005a7 */ /* 0x0002a20008041108 */
[----:B------:R-:W3:Y:S02]  /*3c70*/  SYNCS.PHASECHK.TRANS64.TRYWAIT P0, [UR9+0x150], R4 ;  /* 0x00015004ff0075a7 */ /* 0x000ee40008001109 */
[----:B-123--:R-:W-:Y:S05]  /*3c80*/  @!P0 BRA `(.L_x_78) ;  /* 0x0000005400348947 */ /* 0x00efea0003800000 */
.L_x_194:
[----:B------:R-:W-:Y:S01]  /*3c90*/  UMOV UR16, UR17 ;  /* 0x0000001100107c82 */ /* 0x000fe20008000000 */
[----:B------:R-:W-:Y:S05]  /*3ca0*/  BRA.U !UP0, `(.L_x_79) ;  /* 0x0000000108c07547 */ /* 0x000fea000b800000 */
[----:B------:R-:W-:Y:S02]  /*3cb0*/  UIADD3 UR16, UPT, UPT, UR20, UR17, URZ ;  /* 0x0000001114107290 */ /* 0x000fe4000fffe0ff */
[----:B------:R-:W-:Y:S01]  /*3cc0*/  UPLOP3.LUT UP3, UPT, UPT, UPT, UPT, 0x40, 0x4 ;  /* 0x000000000004789c */ /* 0x000fe20003f6e870 */
[----:B------:R-:W-:Y:S01]  /*3cd0*/  UMOV UR15, UR6 ;  /* 0x00000006000f7c82 */ /* 0x000fe20008000000 */
[----:B------:R-:W-:-:S09]  /*3ce0*/  UMOV UR46, UR18 ;  /* 0x00000012002e7c82 */ /* 0x000fd20008000000 */
.L_x_82:
[----:B--2---:R-:W-:Y:S01]  /*3cf0*/  ULEA UR8, UR46, UR7, 0x3 ;  /* 0x000000072e087291 */ /* 0x004fe2000f8e18ff */
[----:B---3--:R-:W-:Y:S11]  /*3d00*/  @P2 BRA `(.L_x_80) ;  /* 0x00000000000c2947 */ /* 0x008ff60003800000 */
[----:B-1----:R-:W-:Y:S04]  /*3d10*/  SHF.L.U32 R4, R2, 0x1f, RZ ;  /* 0x0000001f02047819 */ /* 0x002fe800000006ff */
[----:B------:R-:W1:Y:S02]  /*3d20*/  SYNCS.PHASECHK.TRANS64.TRYWAIT P0, [UR8], R4 ;  /* 0x00000004ff0075a7 */ /* 0x000e640008001108 */
[----:B-1----:R-:W-:Y:S05]  /*3d30*/  @!P0 BRA `(.L_x_81) ;  /* 0x0000005400208947 */ /* 0x002fea0003800000 */
.L_x_80:
[----:B------:R-:W-:Y:S01]  /*3d40*/  UISETP.NE.AND UP0, UPT, UR15, 0x1, UPT ;  /* 0x000000010f00788c */ /* 0x000fe2000bf05270 */
[----:B------:R-:W-:Y:S01]  /*3d50*/  PLOP3.LUT P2, PT, PT, PT, PT, 0x80, 0x8 ;  /* 0x000000000008781c */ /* 0x000fe20003f4f070 */
[----:B------:R-:W-:Y:S02]  /*3d60*/  UIADD3 UR18, UPT, UPT, UR46, 0x1, URZ ;  /* 0x000000012e127890 */ /* 0x000fe4000fffe0ff */
[----:B------:R-:W-:Y:S02]  /*3d70*/  ULEA UR32, UR46, UR14, 0x9 ;  /* 0x0000000e2e207291 */ /* 0x000fe4000f8e48ff */
[----:B------:R-:W-:Y:S01]  /*3d80*/  UISETP.NE.AND UP1, UPT, UR18, 0xc, UPT ;  /* 0x0000000c1200788c */ /* 0x000fe2000bf25270 */
[----:B------:R-:W-:Y:S01]  /*3d90*/  PLOP3.LUT P0, PT, PT, PT, UP0, 0x80, 0x8 ;  /* 0x000000000008781c */ /* 0x000fe20003f0f008 */
[----:B------:R-:W-:Y:S02]  /*3da0*/  UIADD3 UR44, UPT, UPT, UR32, 0x2, URZ ;  /* 0x00000002202c7890 */ /* 0x000fe4000fffe0ff */
[----:B------:R-:W-:Y:S02]  /*3db0*/  USEL UR31, URZ, 0x1, UP1 ;  /* 0x00000001ff1f7887 */ /* 0x000fe40008800000 */
[----:B------:R-:W-:Y:S02]  /*3dc0*/  USEL UR18, UR18, URZ, UP1 ;  /* 0x000000ff12127287 */ /* 0x000fe40008800000 */
[----:B------:R-:W-:Y:S02]  /*3dd0*/  UIADD3 UR40, UPT, UPT, UR32, 0x4, URZ ;  /* 0x0000000420287890 */ /* 0x000fe4000fffe0ff */
[----:B------:R-:W-:Y:S01]  /*3de0*/  @UP0 ULEA UR30, UR18, UR7, 0x3 ;  /* 0x00000007121e0291 */ /* 0x000fe2000f8e18ff */
[----:B------:R-:W-:Y:S01]  /*3df0*/  LOP3.LUT R2, R2, UR31, RZ, 0x3c, !PT ;  /* 0x0000001f02027c12 */ /* 0x000fe2000f8e3cff */
[----:B------:R-:W-:Y:S02]  /*3e00*/  UIADD3 UR36, UPT, UPT, UR32, 0x6, URZ ;  /* 0x0000000620247890 */ /* 0x000fe4000fffe0ff */
[----:B------:R-:W-:Y:S01]  /*3e10*/  UIADD3 UR8, UPT, UPT, UR8, 0x60, URZ ;  /* 0x0000006008087890 */ /* 0x000fe2000fffe0ff */
[----:B-1----:R-:W-:Y:S01]  /*3e20*/  @P0 SHF.L.U32 R0, R2, 0x1f, RZ ;  /* 0x0000001f02000819 */ /* 0x002fe200000006ff */
[----:B------:R-:W-:Y:S02]  /*3e30*/  UIADD3 UR17, UPT, UPT, UR17, 0x1, URZ ;  /* 0x0000000111117890 */ /* 0x000fe4000fffe0ff */
[----:B------:R-:W-:Y:S01]  /*3e40*/  UIADD3 UR15, UPT, UPT, UR15, -0x1, URZ ;  /* 0xffffffff0f0f7890 */ /* 0x000fe2000fffe0ff */
[----:B------:R2:W3:Y:S01]  /*3e50*/  @P0 SYNCS.PHASECHK.TRANS64.TRYWAIT P2, [UR30], R0 ;  /* 0x00000000ff0005a7 */ /* 0x0004e2000804111e */
[----:B------:R-:W-:Y:S02]  /*3e60*/  ULEA UR30, UR46, UR13, 0x9 ;  /* 0x0000000d2e1e7291 */ /* 0x000fe4000f8e48ff */
[----:B------:R-:W-:Y:S02]  /*3e70*/  UISETP.NE.AND UP0, UPT, UR17, UR16, UPT ;  /* 0x000000101100728c */ /* 0x000fe4000bf05270 */
[----:B------:R-:W-:Y:S02]  /*3e80*/  UIADD3 UR42, UPT, UPT, UR30, 0x2, URZ ;  /* 0x000000021e2a7890 */ /* 0x000fe4000fffe0ff */
[----:B------:R-:W-:Y:S02]  /*3e90*/  UIADD3 UR38, UPT, UPT, UR30, 0x4, URZ ;  /* 0x000000041e267890 */ /* 0x000fe4000fffe0ff */
[----:B------:R-:W-:Y:S01]  /*3ea0*/  UIADD3 UR34, UPT, UPT, UR30, 0x6, URZ ;  /* 0x000000061e227890 */ /* 0x000fe2000fffe0ff */
[----:B------:R-:W-:Y:S01]  /*3eb0*/  UMOV UR33, 0x40004040 ;  /* 0x4000404000217882 */ /* 0x000fe20000000000 */
[----:B------:R-:W-:Y:S01]  /*3ec0*/  UMOV UR31, 0x40004040 ;  /* 0x40004040001f7882 */ /* 0x000fe20000000000 */
[----:B------:R-:W-:Y:S01]  /*3ed0*/  UMOV UR45, 0x40004040 ;  /* 0x40004040002d7882 */ /* 0x000fe20000000000 */
[----:B------:R2:W-:Y:S01]  /*3ee0*/  UTCHMMA.2CTA gdesc[UR30], gdesc[UR32], tmem[UR10], tmem[UR28], idesc[UR29], UP3 ;  /* 0x00ff1c201e0075ea */ /* 0x0005e20009a0000a */
[----:B------:R-:W-:Y:S01]  /*3ef0*/  UPLOP3.LUT UP3, UPT, UPT, UPT, UPT, 0x80, 0x8 ;  /* 0x000000000008789c */ /* 0x000fe20003f6f070 */
[----:B------:R-:W-:Y:S01]  /*3f00*/  UMOV UR43, 0x40004040 ;  /* 0x40004040002b7882 */ /* 0x000fe20000000000 */
[----:B------:R-:W-:Y:S01]  /*3f10*/  UMOV UR41, 0x40004040 ;  /* 0x4000404000297882 */ /* 0x000fe20000000000 */
[----:B------:R2:W-:Y:S01]  /*3f20*/  UTCHMMA.2CTA gdesc[UR42], gdesc[UR44], tmem[UR10], tmem[UR26], idesc[UR27], UPT ;  /* 0x00ff1a2c2a0075ea */ /* 0x0005e2000ba0000a */
[----:B------:R-:W-:Y:S01]  /*3f30*/  UMOV UR39, 0x40004040 ;  /* 0x4000404000277882 */ /* 0x000fe20000000000 */
[----:B------:R-:W-:Y:S01]  /*3f40*/  UMOV UR37, 0x40004040 ;  /* 0x4000404000257882 */ /* 0x000fe20000000000 */
[----:B------:R-:W-:Y:S01]  /*3f50*/  UMOV UR35, 0x40004040 ;  /* 0x4000404000237882 */ /* 0x000fe20000000000 */
[----:B------:R2:W-:Y:S01]  /*3f60*/  UTCHMMA.2CTA gdesc[UR38], gdesc[UR40], tmem[UR10], tmem[UR24], idesc[UR25], UPT ;  /* 0x00ff1828260075ea */ /* 0x0005e2000ba0000a */
[----:B------:R2:W-:Y:S01]  /*3f70*/  UTCHMMA.2CTA gdesc[UR34], gdesc[UR36], tmem[UR10], tmem[UR22], idesc[UR23], UPT ;  /* 0x00ff1624220075ea */ /* 0x0005e2000ba0000a */
[----:B------:R2:W-:Y:S01]  /*3f80*/  UTCBAR.2CTA.MULTICAST [UR8], URZ, UR12 ;  /* 0x000000ff080073e9 */ /* 0x0005e2000820080c */
[----:B------:R-:W-:Y:S01]  /*3f90*/  UMOV UR46, UR18 ;  /* 0x00000012002e7c82 */ /* 0x000fe20008000000 */
[----:B------:R-:W-:Y:S05]  /*3fa0*/  BRA.U UP0, `(.L_x_82) ;  /* 0xfffffffd00507547 */ /* 0x000fea000b83ffff */
.L_x_79:
[----:B------:R-:W-:Y:S01]  /*3fb0*/  UIADD3 UR9, UPT, UPT, UR9, 0x130, URZ ;  /* 0x0000013009097890 */ /* 0x000fe2000fffe0ff */
[----:B------:R-:W-:-:S08]  /*3fc0*/  UMOV UR17, UR16 ;  /* 0x0000001000117c82 */ /* 0x000fd00008000000 */
[----:B------:R4:W-:Y:S01]  /*3fd0*/  UTCBAR.2CTA.MULTICAST [UR9], URZ, UR11 ;  /* 0x000000ff090073e9 */ /* 0x0009e2000820080b */
[----:B------:R-:W-:Y:S02]  /*3fe0*/  NOP ;  /* 0x0000000000007918 */ /* 0x000fe40000000000 */
.L_x_77:
[----:B------:R-:W-:Y:S01]  /*3ff0*/  UIADD3 UR19, UPT, UPT, UR19, 0x1, URZ ;  /* 0x0000000113137890 */ /* 0x000fe2000fffe0ff */
[----:B------:R-:W-:-:S03]  /*4000*/  ISETP.NE.AND P0, PT, R8, 0x2, PT ;  /* 0x000000020800780c */ /* 0x000fc60003f05270 */
[----:B------:R-:W-:Y:S01]  /*4010*/  UISETP.NE.AND UP0, UPT, UR19, 0x4, UPT ;  /* 0x000000041300788c */ /* 0x000fe2000bf05270 */
[----:B-12---:R-:W-:Y:S02]  /*4020*/  SEL R0, RZ, 0x1, P0 ;  /* 0x00000001ff007807 */ /* 0x006fe40000000000 */
[----:B------:R-:W-:Y:S01]  /*4030*/  SEL R8, R8, RZ, P0 ;  /* 0x000000ff08087207 */ /* 0x000fe20000000000 */
[----:B------:R-:W-:Y:S01]  /*4040*/  USEL UR8, URZ, 0x1, UP0 ;  /* 0x00000001ff087887 */ /* 0x000fe20008000000 */
[----:B------:R-:W-:Y:S01]  /*4050*/  LOP3.LUT R3, R3, R0, RZ, 0x3c, !PT ;  /* 0x0000000003037212 */ /* 0x000fe200078e3cff */
[----:B------:R-:W-:-:S04]  /*4060*/  USEL UR19, UR19, URZ, UP0 ;  /* 0x000000ff13137287 */ /* 0x000fc80008000000 */
[----:B------:R-:W-:Y:S01]  /*4070*/  LOP3.LUT R9, R9, UR8, RZ, 0x3c, !PT ;  /* 0x0000000809097c12 */ /* 0x000fe2000f8e3cff */
[----:B------:R-:W-:Y:S07]  /*4080*/  @P1 BRA `(.L_x_83) ;  /* 0xfffffff800881947 */ /* 0x000fee000383ffff */
[----:B------:R-:W1:Y:S01]  /*4090*/  S2UR UR6, SR_CgaCtaId ;  /* 0x00000000000679c3 */ /* 0x000e620000008800 */
[----:B------:R-:W-:Y:S01]  /*40a0*/  ELECT P0, URZ, PT ;  /* 0x0000000000ff782f */ /* 0x000fe20003800000 */
[----:B------:R-:W-:Y:S01]  /*40b0*/  HFMA2 R0, -RZ, RZ, 0, 5.9604644775390625e-08 ;  /* 0x00000001ff007431 */ /* 0x000fe200000001ff */
[----:B------:R-:W-:-:S05]  /*40c0*/  UMOV UR8, 0x40 ;  /* 0x0000004000087882 */ /* 0x000fca0000000000 */
[----:B------:R-:W-:Y:S01]  /*40d0*/  UVIRTCOUNT.DEALLOC.SMPOOL 0x80 ;  /* 0x000000800000784c */ /* 0x000fe20000000000 */
[----:B------:R-:W-:Y:S02]  /*40e0*/  UISETP.NE.AND UP0, UPT, UR5, URZ, UPT ;  /* 0x000000ff0500728c */ /* 0x000fe4000bf05270 */
[----:B-1----:R-:W-:-:S09]  /*40f0*/  ULEA UR6, UR6, UR8, 0x18 ;  /* 0x0000000806067291 */ /* 0x002fd2000f8ec0ff */
[----:B------:R1:W-:Y:S01]  /*4100*/  @P0 STS.U8 [UR6+0x1c], R0 ;  /* 0x00001c00ff000988 */ /* 0x0003e20008000006 */
[----:B------:R-:W-:Y:S05]  /*4110*/  BRA.U UP0, `(.L_x_84) ;  /* 0x0000000100a07547 */ /* 0x000fea000b800000 */
[----:B------:R-:W-:Y:S01]  /*4120*/  UIADD3 UR5, UPT, UPT, UR7, 0x150, URZ ;  /* 0x0000015007057890 */ /* 0x000fe2000fffe0ff */
[----:B------:R-:W-:-:S03]  /*4130*/  SHF.L.U32 R2, R9, 0x1f, RZ ;  /* 0x0000001f09027819 */ /* 0x000fc600000006ff */
[----:B------:R-:W-:-:S09]  /*4140*/  ULEA UR8, UR19, UR5, 0x3 ;  /* 0x0000000513087291 */ /* 0x000fd2000f8e18ff */
[----:B------:R-:W2:Y:S02]  /*4150*/  SYNCS.PHASECHK.TRANS64.TRYWAIT P0, [UR8], R2 ;  /* 0x00000002ff0075a7 */ /* 0x000ea40008001108 */
[----:B--2---:R-:W-:Y:S05]  /*4160*/  @!P0 BRA `(.L_x_85) ;  /* 0x00000050002c8947 */ /* 0x004fea0003800000 */
.L_x_197:
[----:B----4-:R-:W-:-:S04]  /*4170*/  UIADD3 UR9, UPT, UPT, UR19, 0x1, URZ ;  /* 0x0000000113097890 */ /* 0x010fc8000fffe0ff */
        /* <DEDUP_REMOVED lines=8> */
.L_x_199:
        /* <DEDUP_REMOVED lines=9> */
.L_x_201:
[----:B------:R-:W-:-:S04]  /*4290*/  UIADD3 UR9, UPT, UPT, UR9, 0x1, URZ ;  /* 0x0000000109097890 */ /* 0x000fc8000fffe0ff */
[----:B------:R-:W-:-:S04]  /*42a0*/  UISETP.NE.AND UP1, UPT, UR9, 0x4, UPT ;  /* 0x000000040900788c */ /* 0x000fc8000bf25270 */
[----:B------:R-:W-:Y:S02]  /*42b0*/  USEL UR8, URZ, 0x1, UP1 ;  /* 0x00000001ff087887 */ /* 0x000fe40008800000 */
[----:B------:R-:W-:-:S04]  /*42c0*/  USEL UR9, UR9, URZ, UP1 ;  /* 0x000000ff09097287 */ /* 0x000fc80008800000 */
[----:B------:R-:W-:Y:S01]  /*42d0*/  ULEA UR9, UR9, UR5, 0x3 ;  /* 0x0000000509097291 */ /* 0x000fe2000f8e18ff */
[----:B------:R-:W-:-:S04]  /*42e0*/  LOP3.LUT R2, R2, UR8, RZ, 0x3c, !PT ;  /* 0x0000000802027c12 */ /* 0x000fc8000f8e3cff */
[----:B------:R-:W-:Y:S01]  /*42f0*/  SHF.L.U32 R2, R2, 0x1f, RZ ;  /* 0x0000001f02027819 */ /* 0x000fe200000006ff */
[----:B-1----:R-:W-:-:S04]  /*4300*/  IMAD.U32 R0, RZ, RZ, UR9 ;  /* 0x00000009ff007e24 */ /* 0x002fc8000f8e00ff */
[----:B------:R1:W2:Y:S03]  /*4310*/  SYNCS.PHASECHK.TRANS64.TRYWAIT P0, [R0+URZ], R2 ;  /* 0x00000002000075a7 */ /* 0x0002a600080011ff */
[----:B--2---:R-:W-:Y:S05]  /*4320*/  @!P0 NANOSLEEP.SYNCS 0x989680 ;  /* 0x009896800000895d */ /* 0x004fea0003900000 */
[----:B------:R-:W2:Y:S02]  /*4330*/  @!P0 SYNCS.PHASECHK.TRANS64 P0, [R0+URZ], R2 ;  /* 0x00000002000085a7 */ /* 0x000ea400080010ff */
[----:B--2---:R-:W-:Y:S05]  /*4340*/  @P0 BRA `(.L_x_88) ;  /* 0x0000000000200947 */ /* 0x004fea0003800000 */
.L_x_89:
[----:B--2---:R2:W4:Y:S02]  /*4350*/  SYNCS.PHASECHK.TRANS64.TRYWAIT P0, [R0+URZ], R2 ;  /* 0x00000002000075a7 */ /* 0x00452400080011ff */
[----:B----4-:R-:W-:Y:S05]  /*4360*/  @!P0 NANOSLEEP.SYNCS 0x989680 ;  /* 0x009896800000895d */ /* 0x010fea0003900000 */
[----:B------:R-:W4:Y:S02]  /*4370*/  @!P0 SYNCS.PHASECHK.TRANS64 P0, [R0+URZ], R2 ;  /* 0x00000002000085a7 */ /* 0x000f2400080010ff */
[----:B----4-:R-:W-:Y:S05]  /*4380*/  @!P0 BRA `(.L_x_89) ;  /* 0xfffffffc00f08947 */ /* 0x010fea000383ffff */
[----:B------:R-:W-:Y:S05]  /*4390*/  BRA `(.L_x_88) ;  /* 0x00000000000c7947 */ /* 0x000fea0003800000 */
.L_x_84:
[----:B------:R-:W-:-:S04]  /*43a0*/  UIADD3 UR5, UPT, UPT, UR7, 0x190, URZ ;  /* 0x0000019007057890 */ /* 0x000fc8000fffe0ff */
[----:B------:R-:W-:-:S09]  /*43b0*/  UPRMT UR5, UR4, 0x654, UR5 ;  /* 0x0000065404057896 */ /* 0x000fd20008000005 */
[----:B------:R-:W-:Y:S03]  /*43c0*/  SYNCS.ARRIVE.TRANS64.RED.A1T0 RZ, [UR5], RZ ;  /* 0x000000ffffff79a7 */ /* 0x000fe60008100405 */
.L_x_88:
[----:B-12---:R-:W-:Y:S01]  /*43d0*/  SHF.L.U32 R2, RZ, 0x1f, RZ ;  /* 0x0000001fff027819 */ /* 0x006fe200000006ff */
[----:B------:R-:W-:Y:S01]  /*43e0*/  UIADD3 UR5, UPT, UPT, UR7, 0x190, URZ ;  /* 0x0000019007057890 */ /* 0x000fe2000fffe0ff */
[----:B------:R-:W-:Y:S02]  /*43f0*/  PLOP3.LUT P0, PT, PT, PT, UP0, 0x80, 0x8 ;  /* 0x000000000008781c */ /* 0x000fe40003f0f008 */
[----:B------:R-:W1:Y:S02]  /*4400*/  SYNCS.PHASECHK.TRANS64.TRYWAIT P1, [UR7+0x190], R2 ;  /* 0x00019002ff0075a7 */ /* 0x000e640008021107 */
[----:B-1----:R-:W-:Y:S09]  /*4410*/  @!P1 BRA `(.L_x_90) ;  /* 0x0000004c00c89947 */ /* 0x002ff20003800000 */
.L_x_203:
[----:B------:R-:W-:Y:S01]  /*4420*/  @!UP0 UPRMT UR5, UR4, 0x654, UR5 ;  /* 0x0000065404058896 */ /* 0x000fe20008000005 */
[----:B------:R-:W-:Y:S02]  /*4430*/  UMOV UR8, 0xffff ;  /* 0x0000ffff00087882 */ /* 0x000fe40000000000 */
[----:B------:R-:W-:-:S06]  /*4440*/  UMOV UR4, 0x1 ;  /* 0x0000000100047882 */ /* 0x000fcc0000000000 */
[----:B------:R-:W-:Y:S01]  /*4450*/  @!P0 SYNCS.ARRIVE.TRANS64.RED.A1T0 RZ, [UR5], RZ ;  /* 0x000000ffffff89a7 */ /* 0x000fe20008100405 */
[----:B------:R-:W-:Y:S01]  /*4460*/  NOP ;  /* 0x0000000000007918 */ /* 0x000fe20000000000 */
[----:B-1----:R-:W1:Y:S01]  /*4470*/  LDS R0, [UR6+0x14] ;  /* 0x00001406ff007984 */ /* 0x002e620008000800 */
[----:B------:R-:W-:-:S04]  /*4480*/  ULOP3.LUT UR5, UR21, 0xffff, URZ, 0xc0, !UPT ;  /* 0x0000ffff15057892 */ /* 0x000fc8000f8ec0ff */
[----:B------:R-:W-:-:S04]  /*4490*/  USHF.R.U32.HI UR5, URZ, 0x5, UR5 ;  /* 0x00000005ff057899 */ /* 0x000fc80008011605 */
[----:B------:R-:W-:Y:S02]  /*44a0*/  USHF.L.U32 UR8, UR8, UR5, URZ ;  /* 0x0000000508087299 */ /* 0x000fe400080006ff */
[----:B------:R-:W-:-:S04]  /*44b0*/  USHF.L.U32 UR4, UR4, UR5, URZ ;  /* 0x0000000504047299 */ /* 0x000fc800080006ff */
[----:B-1----:R-:W-:-:S04]  /*44c0*/  LOP3.LUT R0, R0, UR8, RZ, 0xc0, !PT ;  /* 0x0000000800007c12 */ /* 0x002fc8000f8ec0ff */
[----:B------:R-:W-:-:S13]  /*44d0*/  ISETP.NE.AND P0, PT, R0, UR8, PT ;  /* 0x0000000800007c0c */ /* 0x000fda000bf05270 */
[----:B------:R-:W-:Y:S05]  /*44e0*/  @P0 BRA `(.L_x_91) ;  /* 0x0000000000580947 */ /* 0x000fea0003800000 */
[----:B------:R-:W1:Y:S02]  /*44f0*/  LDS R0, [UR6+0x18] ;  /* 0x00001806ff007984 */ /* 0x000e640008000800 */
[----:B-1----:R-:W-:-:S04]  /*4500*/  LOP3.LUT R0, R0, UR4, RZ, 0xc0, !PT ;  /* 0x0000000400007c12 */ /* 0x002fc8000f8ec0ff */
[----:B------:R-:W-:-:S13]  /*4510*/  ISETP.NE.AND P0, PT, R0, UR4, PT ;  /* 0x0000000400007c0c */ /* 0x000fda000bf05270 */
[----:B------:R-:W-:Y:S05]  /*4520*/  @P0 BRA `(.L_x_92) ;  /* 0x00000000003c0947 */ /* 0x000fea0003800000 */
[----:B------:R-:W1:Y:S01]  /*4530*/  S2R R2, SR_LANEID ;  /* 0x0000000000027919 */ /* 0x000e620000000000 */
[----:B------:R-:W-:Y:S01]  /*4540*/  ULOP3.LUT UR8, URZ, UR8, URZ, 0x33, !UPT ;  /* 0x00000008ff087292 */ /* 0x000fe2000f8e33ff */
[----:B------:R-:W-:Y:S02]  /*4550*/  VOTEU.ANY UR7, UPT, PT ;  /* 0x0000000000077886 */ /* 0x000fe400038e0100 */
[----:B------:R-:W-:-:S03]  /*4560*/  UFLO.U32 UR7, UR7 ;  /* 0x00000007000772bd */ /* 0x000fc600080e0000 */
[----:B------:R-:W-:-:S04]  /*4570*/  IMAD.U32 R0, RZ, RZ, UR8 ;  /* 0x00000008ff007e24 */ /* 0x000fc8000f8e00ff */
[----:B------:R2:W3:Y:S02]  /*4580*/  REDUX UR5, R0 ;  /* 0x00000000000573c4 */ /* 0x0004e40000000000 */
[----:B------:R1:W-:Y:S02]  /*4590*/  UTCATOMSWS.AND URZ, UR8 ;  /* 0x0000000800ff79e3 */ /* 0x0003e40008000000 */
[----:B-1----:R-:W-:Y:S02]  /*45a0*/  ISETP.EQ.U32.AND P0, PT, R2, UR7, PT ;  /* 0x0000000702007c0c */ /* 0x002fe4000bf02070 */
[----:B--2---:R-:W-:Y:S02]  /*45b0*/  LOP3.LUT R0, RZ, UR4, RZ, 0x33, !PT ;  /* 0x00000004ff007c12 */ /* 0x004fe4000f8e33ff */
[----:B---3--:R-:W-:Y:S02]  /*45c0*/  MOV R2, UR5 ;  /* 0x0000000500027c02 */ /* 0x008fe40008000f00 */
[----:B------:R-:W1:Y:S07]  /*45d0*/  REDUX UR4, R0 ;  /* 0x00000000000473c4 */ /* 0x000e6e0000000000 */
[----:B------:R2:W-:Y:S01]  /*45e0*/  @P0 ATOMS.AND RZ, [UR6+0x14], R2 ;  /* 0x00001402ffff098c */ /* 0x0005e2000a800006 */
[----:B-1----:R-:W-:-:S05]  /*45f0*/  IMAD.U32 R0, RZ, RZ, UR4 ;  /* 0x00000004ff007e24 */ /* 0x002fca000f8e00ff */
[----:B------:R2:W-:Y:S01]  /*4600*/  @P0 ATOMS.AND RZ, [UR6+0x18], R0 ;  /* 0x00001800ffff098c */ /* 0x0005e2000a800006 */
[----:B------:R-:W-:Y:S05]  /*4610*/  BRA `(.L_x_93) ;  /* 0x0000000000147947 */ /* 0x000fea0003800000 */
.L_x_92:
[----:B------:R-:W-:Y:S02]  /*4620*/  MOV R2, 0x4640 ;  /* 0x0000464000027802 */ /* 0x000fe40000000f00 */
[----:B---345:R-:W-:Y:S05]  /*4630*/  CALL.REL.NOINC `($__internal_0_$__cuda_sm10x_tcgen05_guardrail_trap_col_being_dealloced_not_returned_by_alloc) ;  /* 0x0000005000a87944 */ /* 0x038fea0003c00000 */
[----:B------:R-:W-:Y:S05]  /*4640*/  BRA `(.L_x_93) ;  /* 0x0000000000087947 */ /* 0x000fea0003800000 */
.L_x_91:
[----:B------:R-:W-:Y:S02]  /*4650*/  MOV R2, 0x4670 ;  /* 0x0000467000027802 */ /* 0x000fe40000000f00 */
[----:B---345:R-:W-:Y:S05]  /*4660*/  CALL.REL.NOINC `($__internal_2_$__cuda_sm10x_tcgen05_guardrail_trap_unallocated_columns_being_dealloced) ;  /* 0x0000005000b47944 */ /* 0x038fea0003c00000 */
.L_x_93:
[----:B------:R-:W-:Y:S01]  /*4670*/  NOP ;  /* 0x0000000000007918 */ /* 0x000fe20000000000 */
[----:B----4-:R-:W-:Y:S05]  /*4680*/  EXIT ;  /* 0x000000000000794d */ /* 0x010fea0003800000 */
.L_x_64:
[----:B------:R-:W-:-:S09]  /*4690*/  UISETP.NE.OR UP5, UPT, UR10, 0x3, !UP5 ;  /* 0x000000030a00788c */ /* 0x000fd2000efa5670 */
[----:B------:R-:W-:Y:S05]  /*46a0*/  BRA.U UP5, `(.L_x_94) ;  /* 0x0000001105707547 */ /* 0x000fea000b800000 */
[----:B------:R-:W1:Y:S01]  /*46b0*/  LDC R0, c[0x0][0xb30] ;  /* 0x0002cc00ff007b82 */ /* 0x000e620000000800 */
[----:B------:R-:W2:Y:S01]  /*46c0*/  LDCU.64 UR8, c[0x0][0x888] ;  /* 0x00011100ff0877ac */ /* 0x000ea20008000a00 */
[----:B------:R-:W-:Y:S01]  /*46d0*/  IMAD.MOV.U32 R30, RZ, RZ, 0x1 ;  /* 0x00000001ff1e7424 */ /* 0x000fe200078e00ff */
[----:B------:R-:W-:Y:S01]  /*46e0*/  CS2R R28, SRZ ;  /* 0x00000000001c7805 */ /* 0x000fe2000001ff00 */
[----:B------:R-:W-:Y:S01]  /*46f0*/  IMAD.MOV.U32 R25, RZ, RZ, 0x2000 ;  /* 0x00002000ff197424 */ /* 0x000fe200078e00ff */
[----:B------:R-:W3:Y:S03]  /*4700*/  LDCU.64 UR4, c[0x0][0x890] ;  /* 0x00011200ff0477ac */ /* 0x000ee60008000a00 */
[----:B------:R-:W4:Y:S01]  /*4710*/  LDC R24, c[0x0][0x370] ;  /* 0x0000dc00ff187b82 */ /* 0x000f220000000800 */
[----:B------:R-:W-:Y:S01]  /*4720*/  UMOV UR7, 0x400 ;  /* 0x0000040000077882 */ /* 0x000fe20000000000 */
[----:B------:R-:W-:-:S02]  /*4730*/  UPLOP3.LUT UP1, UPT, UPT, UPT, UPT, 0x40, 0x4 ;  /* 0x000000000004789c */ /* 0x000fc40003f2e870 */
[----:B------:R-:W-:-:S04]  /*4740*/  ULEA UR7, UR37, UR7, 0x18 ;  /* 0x0000000725077291 */ /* 0x000fc8000f8ec0ff */
[----:B------:R-:W4:Y:S01]  /*4750*/  LDC R3, c[0x0][0xb0c] ;  /* 0x0002c300ff037b82 */ /* 0x000f220000000800 */
[----:B------:R-:W-:Y:S02]  /*4760*/  UIADD3 UR13, UPT, UPT, UR7, 0xd8, URZ ;  /* 0x000000d8070d7890 */ /* 0x000fe4000fffe0ff */
[----:B--2---:R-:W-:Y:S02]  /*4770*/  UISETP.NE.U32.AND UP3, UPT, UR8, URZ, UPT ;  /* 0x000000ff0800728c */ /* 0x004fe4000bf65070 */
[----:B------:R-:W-:Y:S02]  /*4780*/  UIADD3 UR41, UPT, UPT, UR7, 0xc0, URZ ;  /* 0x000000c007297890 */ /* 0x000fe4000fffe0ff */
[----:B---3--:R-:W-:Y:S01]  /*4790*/  UISETP.NE.U32.AND UP4, UPT, UR4, URZ, UPT ;  /* 0x000000ff0400728c */ /* 0x008fe2000bf85070 */
[----:B------:R-:W2:Y:S01]  /*47a0*/  LDC R18, c[0x0][0xb20] ;  /* 0x0002c800ff127b82 */ /* 0x000ea20000000800 */
[----:B-1----:R-:W-:Y:S01]  /*47b0*/  ISETP.NE.AND P1, PT, R0, 0x1, PT ;  /* 0x000000010000780c */ /* 0x002fe20003f25270 */
[----:B------:R-:W-:-:S02]  /*47c0*/  UISETP.NE.AND.EX UP3, UPT, UR9, URZ, UPT, UP3 ;  /* 0x000000ff0900728c */ /* 0x000fc4000bf65330 */
[----:B------:R-:W-:Y:S02]  /*47d0*/  UIADD3 UR33, UPT, UPT, UR7, 0xc8, URZ ;  /* 0x000000c807217890 */ /* 0x000fe4000fffe0ff */
[----:B------:R-:W-:Y:S02]  /*47e0*/  UIADD3 UR25, UPT, UPT, UR7, 0xd0, URZ ;  /* 0x000000d007197890 */ /* 0x000fe4000fffe0ff */
[----:B-----5:R-:W1:Y:S01]  /*47f0*/  LDC.64 R32, c[0x0][0x348] ;  /* 0x0000d200ff207b82 */ /* 0x020e620000000a00 */
[----:B------:R-:W-:Y:S02]  /*4800*/  UPRMT UR13, UR37, 0x654, UR13 ;  /* 0x00000654250d7896 */ /* 0x000fe4000800000d */
[----:B------:R-:W-:-:S05]  /*4810*/  UISETP.NE.AND.EX UP4, UPT, UR5, URZ, UPT, UP4 ;  /* 0x000000ff0500728c */ /* 0x000fca000bf85340 */
[----:B------:R-:W3:Y:S08]  /*4820*/  LDC.64 R16, c[0x0][0xb10] ;  /* 0x0002c400ff107b82 */ /* 0x000ef00000000a00 */
[----:B------:R-:W1:Y:S08]  /*4830*/  LDC.64 R6, c[0x0][0xb18] ;  /* 0x0002c600ff067b82 */ /* 0x000e700000000a00 */
[----:B------:R-:W1:Y:S08]  /*4840*/  LDC.64 R4, c[0x0][0xb28] ;  /* 0x0002ca00ff047b82 */ /* 0x000e700000000a00 */
[----:B--2-4-:R-:W1:Y:S02]  /*4850*/  LDC R19, c[0x0][0x374] ;  /* 0x0000dd00ff137b82 */ /* 0x014e640000000800 */
.L_x_105:
[C---:B------:R-:W-:Y:S02]  /*4860*/  LEA R0, R29.reuse, UR7, 0x3 ;  /* 0x000000071d007c11 */ /* 0x040fe4000f8e18ff */
[----:B------:R-:W-:Y:S02]  /*4870*/  SHF.L.U32 R2, R28, 0x1f, RZ ;  /* 0x0000001f1c027819 */ /* 0x000fe400000006ff */
[----:B------:R-:W-:Y:S02]  /*4880*/  LEA R20, R29, UR7, 0x4 ;  /* 0x000000071d147c11 */ /* 0x000fe4000f8e20ff */
[----:B--2---:R-:W2:Y:S02]  /*4890*/  SYNCS.PHASECHK.TRANS64.TRYWAIT P0, [R0+URZ+0x110], R2 ;  /* 0x00011002000075a7 */ /* 0x004ea400080011ff */
[----:B--2---:R-:W-:Y:S05]  /*48a0*/  @!P0 BRA `(.L_x_95) ;  /* 0x0000004800bc8947 */ /* 0x004fea0003800000 */
.L_x_204:
[----:B------:R-:W-:Y:S01]  /*48b0*/  ISETP.GE.AND P0, PT, R26, 0x1, PT ;  /* 0x000000011a00780c */ /* 0x000fe20003f06270 */
[----:B------:R-:W4:Y:S01]  /*48c0*/  LDS.128 R20, [R20+0x1a0] ;  /* 0x0001a00014147984 */ /* 0x000f220000000c00 */
[----:B--2---:R-:W-:Y:S01]  /*48d0*/  VIADD R0, R0, 0x120 ;  /* 0x0000012000007836 */ /* 0x004fe20000000000 */
[----:B------:R-:W-:Y:S01]  /*48e0*/  @!PT LDS RZ, [RZ] ;  /* 0x00000000fffff984 */ /* 0x000fe20000000800 */
[----:B------:R-:W-:Y:S01]  /*48f0*/  @!PT LDS RZ, [RZ] ;  /* 0x00000000fffff984 */ /* 0x000fe20000000800 */
[----:B------:R-:W-:Y:S01]  /*4900*/  @!PT LDS RZ, [RZ] ;  /* 0x00000000fffff984 */ /* 0x000fe20000000800 */
[----:B------:R-:W-:Y:S01]  /*4910*/  @!PT LDS RZ, [RZ] ;  /* 0x00000000fffff984 */ /* 0x000fe20000000800 */
[----:B------:R2:W-:Y:S06]  /*4920*/  MEMBAR.ALL.CTA ;  /* 0x0000000000007992 */ /* 0x0005ec0000008000 */
[----:B--2---:R-:W2:Y:S01]  /*4930*/  FENCE.VIEW.ASYNC.S ;  /* 0x00000000000073c6 */ /* 0x004ea20000000000 */
[----:B------:R-:W-:Y:S04]  /*4940*/  PRMT R0, RZ, 0x654, R0 ;  /* 0x00000654ff007816 */ /* 0x000fe80000000000 */
[----:B--2---:R2:W-:Y:S01]  /*4950*/  SYNCS.ARRIVE.TRANS64.RED.A1T0 RZ, [R0+URZ], RZ ;  /* 0x000000ff00ff79a7 */ /* 0x0045e200081004ff */
[----:B----4-:R-:W-:Y:S11]  /*4960*/  LOP3.LUT P3, RZ, R22, 0x1, RZ, 0xc0, !PT ;  /* 0x0000000116ff7812 */ /* 0x010ff6000786c0ff */
[----:B------:R-:W-:Y:S02]  /*4970*/  @!UPT UIADD3 URZ, UPT, UPT, URZ, URZ, URZ ;  /* 0x000000fffffff290 */ /* 0x000fe4000fffe0ff */
[----:B------:R-:W-:Y:S02]  /*4980*/  @P3 MOV R11, R20 ;  /* 0x00000014000b3202 */ /* 0x000fe40000000f00 */
[----:B------:R-:W-:Y:S01]  /*4990*/  @P3 LOP3.LUT R10, R21, 0xffff, RZ, 0xc0, !PT ;  /* 0x0000ffff150a3812 */ /* 0x000fe200078ec0ff */
[----:B--2---:R-:W-:Y:S06]  /*49a0*/  @!P0 BRA `(.L_x_96) ;  /* 0x0000000000a48947 */ /* 0x004fec0003800000 */
[-C--:B-1----:R-:W-:Y:S01]  /*49b0*/  IMAD.HI.U32 R0, R19, R7.reuse, RZ ;  /* 0x0000000713007227 */ /* 0x082fe200078e00ff */
[----:B------:R-:W-:Y:S02]  /*49c0*/  ISETP.NE.AND P0, PT, R6, 0x1, PT ;  /* 0x000000010600780c */ /* 0x000fe40003f05270 */
[----:B------:R-:W-:Y:S01]  /*49d0*/  ISETP.NE.AND P2, PT, R26, 0x1, PT ;  /* 0x000000011a00780c */ /* 0x000fe20003f45270 */
[----:B---3--:R-:W-:Y:S01]  /*49e0*/  IMAD.HI.U32 R9, R24, R16, RZ ;  /* 0x0000001018097227 */ /* 0x008fe200078e00ff */
[----:B------:R-:W-:Y:S02]  /*49f0*/  SHF.R.U32.HI R0, RZ, R18, R0 ;  /* 0x00000012ff007219 */ /* 0x000fe40000011600 */
[----:B------:R-:W-:Y:S01]  /*4a00*/  ISETP.NE.AND P4, PT, R3, 0x1, PT ;  /* 0x000000010300780c */ /* 0x000fe20003f85270 */
[----:B------:R-:W-:Y:S01]  /*4a10*/  IMAD.HI.U32 R13, R10, R7, RZ ;  /* 0x000000070a0d7227 */ /* 0x000fe200078e00ff */
[----:B------:R-:W-:Y:S02]  /*4a20*/  SHF.R.U32.HI R9, RZ, R17, R9 ;  /* 0x00000011ff097219 */ /* 0x000fe40000011609 */
[----:B------:R-:W-:Y:S01]  /*4a30*/  SEL R0, R19, R0, !P0 ;  /* 0x0000000013007207 */ /* 0x000fe20004000000 */
[----:B------:R-:W-:Y:S01]  /*4a40*/  IMAD.HI.U32 R12, R11, R16, RZ ;  /* 0x000000100b0c7227 */ /* 0x000fe200078e00ff */
[----:B------:R-:W-:Y:S03]  /*4a50*/  SEL R9, R24, R9, !P4 ;  /* 0x0000000918097207 */ /* 0x000fe60006000000 */
[-C--:B------:R-:W-:Y:S01]  /*4a60*/  IMAD.HI.U32 R8, R0, R4.reuse, RZ ;  /* 0x0000000400087227 */ /* 0x080fe200078e00ff */
[----:B------:R-:W-:Y:S03]  /*4a70*/  SHF.R.U32.HI R12, RZ, R17, R12 ;  /* 0x00000011ff0c7219 */ /* 0x000fe6000001160c */
[----:B------:R-:W-:Y:S01]  /*4a80*/  IMAD.HI.U32 R2, R9, R4, RZ ;  /* 0x0000000409027227 */ /* 0x000fe200078e00ff */
[-C--:B------:R-:W-:Y:S02]  /*4a90*/  @P2 SHF.R.U32.HI R0, RZ, R5.reuse, R8 ;  /* 0x00000005ff002219 */ /* 0x080fe40000011608 */
[----:B------:R-:W-:Y:S02]  /*4aa0*/  SHF.R.U32.HI R8, RZ, R18, R13 ;  /* 0x00000012ff087219 */ /* 0x000fe4000001160d */
[----:B------:R-:W-:Y:S01]  /*4ab0*/  @P2 SHF.R.U32.HI R9, RZ, R5, R2 ;  /* 0x00000005ff092219 */ /* 0x000fe20000011602 */
[----:B------:R-:W-:Y:S01]  /*4ac0*/  IMAD R0, R26, R0, RZ ;  /* 0x000000001a007224 */ /* 0x000fe200078e02ff */
[----:B------:R-:W-:Y:S02]  /*4ad0*/  SEL R8, R10, R8, !P0 ;  /* 0x000000080a087207 */ /* 0x000fe40004000000 */
[----:B------:R-:W-:Y:S01]  /*4ae0*/  SEL R2, R11, R12, !P4 ;  /* 0x0000000c0b027207 */ /* 0x000fe20006000000 */
[----:B------:R-:W-:Y:S01]  /*4af0*/  IMAD R12, R26, R9, RZ ;  /* 0x000000091a0c7224 */ /* 0x000fe200078e02ff */
[C---:B------:R-:W-:Y:S01]  /*4b00*/  ISETP.GE.AND P0, PT, R8.reuse, R0, PT ;  /* 0x000000000800720c */ /* 0x040fe20003f06270 */
[----:B------:R-:W-:Y:S03]  /*4b10*/  IMAD.HI.U32 R0, R8, R4, RZ ;  /* 0x0000000408007227 */ /* 0x000fe600078e00ff */
[----:B------:R-:W-:Y:S02]  /*4b20*/  ISETP.GE.OR P0, PT, R2, R12, P0 ;  /* 0x0000000c0200720c */ /* 0x000fe40000706670 */
[-C--:B------:R-:W-:Y:S04]  /*4b30*/  SHF.R.U32.HI R0, RZ, R5.reuse, R0 ;  /* 0x00000005ff007219 */ /* 0x080fe80000011600 */
[----:B------:R-:W-:Y:S05]  /*4b40*/  SEL R13, R8, R0, !P2 ;  /* 0x00000000080d7207 */ /* 0x000fea0005000000 */
[----:B------:R-:W-:Y:S02]  /*4b50*/  IMAD.MOV R12, RZ, RZ, -R13 ;  /* 0x000000ffff0c7224 */ /* 0x000fe400078e0a0d */
[----:B------:R-:W-:Y:S04]  /*4b60*/  @!P0 IMAD.HI.U32 R0, R2, R4, RZ ;  /* 0x0000000402008227 */ /* 0x000fe800078e00ff */
[----:B------:R-:W-:Y:S01]  /*4b70*/  IMAD R12, R26, R12, R8 ;  /* 0x0000000c1a0c7224 */ /* 0x000fe200078e0208 */
[----:B------:R-:W-:Y:S04]  /*4b80*/  @!P0 SHF.R.U32.HI R0, RZ, R5, R0 ;  /* 0x00000005ff008219 */ /* 0x000fe80000011600 */
[----:B------:R-:W-:Y:S04]  /*4b90*/  @!P0 SEL R0, R2, R0, !P2 ;  /* 0x0000000002008207 */ /* 0x000fe80005000000 */
[----:B------:R-:W-:Y:S01]  /*4ba0*/  @!P0 IADD3 R13, PT, PT, R13, -R0, RZ ;  /* 0x800000000d0d8210 */ /* 0x000fe20007ffe0ff */
[----:B------:R-:W-:Y:S01]  /*4bb0*/  @!P0 IMAD R0, R9, R12, R0 ;  /* 0x0000000c09008224 */ /* 0x000fe200078e0200 */
[----:B------:R-:W-:Y:S01]  /*4bc0*/  IADD3 R9, PT, PT, -R8, RZ, RZ ;  /* 0x000000ff08097210 */ /* 0x000fe20007ffe1ff */
[--C-:B------:R-:W-:Y:S02]  /*4bd0*/  IMAD.MOV R12, RZ, RZ, -R2.reuse ;  /* 0x000000ffff0c7224 */ /* 0x100fe400078e0a02 */
[----:B------:R-:W-:Y:S02]  /*4be0*/  @!P0 IMAD R8, R13, R26, R2 ;  /* 0x0000001a0d088224 */ /* 0x000fe400078e0202 */
[----:B------:R-:W-:Y:S02]  /*4bf0*/  @!P0 IMAD.MOV.U32 R2, RZ, RZ, R0 ;  /* 0x000000ffff028224 */ /* 0x000fe400078e0000 */
[----:B------:R-:W-:Y:S02]  /*4c00*/  IMAD R11, R3, R12, R11 ;  /* 0x0000000c030b7224 */ /* 0x000fe400078e020b */
[----:B------:R-:W-:Y:S02]  /*4c10*/  IMAD R10, R6, R9, R10 ;  /* 0x00000009060a7224 */ /* 0x000fe400078e020a */
[----:B------:R-:W-:Y:S02]  /*4c20*/  IMAD R11, R2, R3, R11 ;  /* 0x00000003020b7224 */ /* 0x000fe400078e020b */
[----:B------:R-:W-:Y:S02]  /*4c30*/  IMAD R10, R8, R6, R10 ;  /* 0x00000006080a7224 */ /* 0x000fe400078e020a */
.L_x_96:
[----:B------:R-:W-:Y:S05]  /*4c40*/  BRA.U UP1, `(.L_x_97) ;  /* 0x0000000101107547 */ /* 0x000fea000b800000 */
[----:B------:R-:W-:Y:S04]  /*4c50*/  MOV R2, UR6 ;  /* 0x0000000600027c02 */ /* 0x000fe80008000f00 */
[----:B------:R-:W-:Y:S04]  /*4c60*/  SHF.L.U32 R2, R2, 0x1f, RZ ;  /* 0x0000001f02027819 */ /* 0x000fe800000006ff */
[----:B------:R-:W2:Y:S02]  /*4c70*/  SYNCS.PHASECHK.TRANS64.TRYWAIT P0, [UR7+0x108], R2 ;  /* 0x00010802ff0075a7 */ /* 0x000ea40008001107 */
[----:B--2---:R-:W-:Y:S05]  /*4c80*/  @!P0 BRA `(.L_x_98) ;  /* 0x0000004400d88947 */ /* 0x004fea0003800000 */
.L_x_97:
[----:B------:R-:W-:Y:S02]  /*4c90*/  R2UR UR42, R15 ;  /* 0x000000000f2a72ca */ /* 0x000fe400000e0000 */
[----:B------:R-:W-:Y:S02]  /*4ca0*/  R2UR UR43, R14 ;  /* 0x000000000e2b72ca */ /* 0x000fe400000e0000 */
[----:B------:R-:W-:Y:S02]  /*4cb0*/  ISETP.NE.U32.AND P2, PT, RZ, UR4, PT ;  /* 0x00000004ff007c0c */ /* 0x000fe4000bf45070 */
[----:B------:R-:W-:Y:S02]  /*4cc0*/  SHF.L.U32 R14, R30, 0x1f, RZ ;  /* 0x0000001f1e0e7819 */ /* 0x000fe400000006ff */
[----:B------:R-:W-:Y:S05]  /*4cd0*/  ISETP.NE.AND.EX P2, PT, RZ, UR5, PT, P2 ;  /* 0x00000005ff007c0c */ /* 0x000fea000bf45320 */
[----:B------:R-:W-:Y:S02]  /*4ce0*/  USHF.L.U32 UR42, UR42, 0x7, URZ ;  /* 0x000000072a2a7899 */ /* 0x000fe400080006ff */
[----:B------:R-:W-:Y:S01]  /*4cf0*/  USHF.L.U32 UR43, UR43, 0x6, URZ ;  /* 0x000000062b2b7899 */ /* 0x000fe200080006ff */
[----:B------:R-:W-:Y:S11]  /*4d00*/  BRA.U !UP4, `(.L_x_99) ;  /* 0x000000010c347547 */ /* 0x000ff6000b800000 */
[----:B------:R-:W-:Y:S01]  /*4d10*/  UPLOP3.LUT UP0, UPT, UPT, UPT, UP3, 0x80, 0x8 ;  /* 0x000000000008789c */ /* 0x000fe20003f0f030 */
[----:B--2---:R-:W-:Y:S02]  /*4d20*/  HFMA2 R0, -RZ, RZ, 0, 5.9604644775390625e-08 ;  /* 0x00000001ff007431 */ /* 0x004fe400000001ff */
[----:B------:R-:W-:Y:S03]  /*4d30*/  IMAD.MOV.U32 R64, RZ, RZ, 0x1 ;  /* 0x00000001ff407424 */ /* 0x000fe600078e00ff */
[----:B------:R-:W-:Y:S05]  /*4d40*/  PLOP3.LUT P0, PT, PT, PT, UP0, 0x80, 0x8 ;  /* 0x000000000008781c */ /* 0x000fea0003f0f008 */
[----:B------:R-:W2:Y:S01]  /*4d50*/  @UP0 LDCU.64 UR10, c[0x0][0x888] ;  /* 0x00011100ff0a07ac */ /* 0x000ea20008000a00 */
[----:B------:R-:W-:Y:S07]  /*4d60*/  @UP0 UIMAD UR8, UR36, UR4, URZ ;  /* 0x00000004240802a4 */ /* 0x000fee000f8e02ff */
[----:B------:R-:W-:Y:S01]  /*4d70*/  @!P0 PRMT R64, R0, 0x7610, R64 ;  /* 0x0000761000408816 */ /* 0x000fe20000000040 */
[----:B--2---:R-:W-:Y:S03]  /*4d80*/  @UP0 UIMAD.WIDE UR10, UR8, 0x4, UR10 ;  /* 0x00000004080a08a5 */ /* 0x004fe6000f8e020a */
[----:B------:R-:W2:Y:S03]  /*4d90*/  @!UP0 LDCU UR8, c[0x0][0x880] ;  /* 0x00011000ff0887ac */ /* 0x000ea60008000800 */
[----:B------:R-:W-:Y:S01]  /*4da0*/  IMAD.U32 R8, RZ, RZ, UR10 ;  /* 0x0000000aff087e24 */ /* 0x000fe2000f8e00ff */
[----:B------:R-:W-:Y:S05]  /*4db0*/  MOV R9, UR11 ;  /* 0x0000000b00097c02 */ /* 0x000fea0008000f00 */
[----:B------:R4:W5:Y:S02]  /*4dc0*/  @P0 LDG.E R35, desc[UR46][R8.64] ;  /* 0x0000002e08230981 */ /* 0x000964000c1e1900 */
[----:B--2-4-:R-:W-:Y:S07]  /*4dd0*/  @!P0 IMAD.U32 R35, RZ, RZ, UR8 ;  /* 0x00000008ff238e24 */ /* 0x014fee000f8e00ff */
.L_x_99:
[----:B-----5:R-:W-:Y:S01]  /*4de0*/  @!P2 FSETP.EQ.AND P0, PT, R35, RZ, PT ;  /* 0x000000ff2300a20b */ /* 0x020fe20003f02000 */
[----:B------:R-:W-:Y:S01]  /*4df0*/  @!UPT UIADD3 URZ, UPT, UPT, URZ, URZ, URZ ;  /* 0x000000fffffff290 */ /* 0x000fe2000fffe0ff */
[----:B------:R-:W-:Y:S11]  /*4e00*/  @!P2 BRA `(.L_x_100) ;  /* 0x000000000014a947 */ /* 0x000ff60003800000 */
[----:B------:R-:W-:Y:S02]  /*4e10*/  LOP3.LUT P2, RZ, R64, 0xff, RZ, 0xc0, !PT ;  /* 0x000000ff40ff7812 */ /* 0x000fe4000784c0ff */
[----:B------:R-:W-:Y:S04]  /*4e20*/  PLOP3.LUT P0, PT, PT, PT, UP0, 0x80, 0x8 ;  /* 0x000000000008781c */ /* 0x000fe80003f0f008 */
[----:B------:R-:W-:Y:S07]  /*4e30*/  PLOP3.LUT P0, PT, P0, PT, PT, 0x8, 0x80 ;  /* 0x000000000080781c */ /* 0x000fee000070e170 */
[----:B------:R-:W-:Y:S11]  /*4e40*/  @P2 FSETP.EQ.AND P0, PT, R35, RZ, PT ;  /* 0x000000ff2300220b */ /* 0x000ff60003f02000 */
[----:B------:R-:W-:Y:S02]  /*4e50*/  @!UPT UIADD3 URZ, UPT, UPT, URZ, URZ, URZ ;  /* 0x000000fffffff290 */ /* 0x000fe4000fffe0ff */
.L_x_100:
[----:B------:R-:W4:Y:S01]  /*4e60*/  SYNCS.PHASECHK.TRANS64.TRYWAIT P2, [UR7+0xe0], R14 ;  /* 0x0000e00eff0075a7 */ /* 0x000f220008041107 */
[----:B------:R-:W-:Y:S04]  /*4e70*/  ELECT P4, URZ, PT ;  /* 0x0000000000ff782f */ /* 0x000fe80003880000 */
[----:B------:R-:W-:Y:S11]  /*4e80*/  PLOP3.LUT P4, PT, P0, P4, PT, 0xf2, 0x2f ;  /* 0x00000000002f781c */ /* 0x000ff60000789e72 */
[----:B------:R-:W-:Y:S02]  /*4e90*/  @!UPT UIADD3 URZ, UPT, UPT, URZ, URZ, URZ ;  /* 0x000000fffffff290 */ /* 0x000fe4000fffe0ff */
[----:B-1----:R-:W-:Y:S05]  /*4ea0*/  @!P4 IADD3 R8, P0, PT, R32, 0x580, RZ ;  /* 0x000005802008c810 */ /* 0x002fea0007f1e0ff */
[----:B--2---:R-:W-:Y:S01]  /*4eb0*/  @!P4 IMAD.X R2, RZ, RZ, R33, P0 ;  /* 0x000000ffff02c224 */ /* 0x004fe200000e0621 */
[----:B----4-:R-:W-:Y:S07]  /*4ec0*/  @!P2 BRA `(.L_x_101) ;  /* 0x000000440060a947 */ /* 0x010fee0003800000 */
.L_x_207:
[----:B------:R-:W-:Y:S01]  /*4ed0*/  @!P4 R2UR UR9, R8 ;  /* 0x000000000809c2ca */ /* 0x000fe200000e0000 */
[----:B------:R-:W-:Y:S01]  /*4ee0*/  VOTEU.ALL UP1, P4 ;  /* 0x0000000000ff7886 */ /* 0x000fe20002020000 */
[----:B------:R-:W-:Y:S01]  /*4ef0*/  @!P4 R2UR UR8, R2 ;  /* 0x000000000208c2ca */ /* 0x000fe200000e0000 */
[----:B------:R-:W-:Y:S01]  /*4f00*/  VOTEU.ALL UP2, P4 ;  /* 0x0000000000ff7886 */ /* 0x000fe20002040000 */
[----:B------:R-:W-:Y:S01]  /*4f10*/  UMOV UR16, 0x0 ;  /* 0x0000000000107882 */ /* 0x000fe20000000000 */
[----:B------:R-:W-:Y:S01]  /*4f20*/  UMOV UR17, 0x10000000 ;  /* 0x1000000000117882 */ /* 0x000fe20000000000 */
[----:B------:R-:W-:Y:S01]  /*4f30*/  @!UP1 UIADD3 UR40, UPT, UPT, UR7, 0x200, URZ ;  /* 0x0000020007289890 */ /* 0x000fe2000fffe0ff */
[----:B-1----:R-:W-:Y:S01]  /*4f40*/  @!P4 IMAD.MOV.U32 R0, RZ, RZ, 0x2000 ;  /* 0x00002000ff00c424 */ /* 0x002fe200078e00ff */
[----:B------:R-:W-:Y:S01]  /*4f50*/  UMOV UR44, UR36 ;  /* 0x00000024002c7c82 */ /* 0x000fe20008000000 */
[----:B------:R-:W-:Y:S01]  /*4f60*/  @!UP1 UIADD3 UR10, UPT, UPT, UR42, 0x40, URZ ;  /* 0x000000402a0a9890 */ /* 0x000fe2000fffe0ff */
[----:B------:R-:W-:Y:S01]  /*4f70*/  UMOV UR11, UR43 ;  /* 0x0000002b000b7c82 */ /* 0x000fe20008000000 */
[----:B------:R-:W-:Y:S02]  /*4f80*/  UMOV UR12, UR36 ;  /* 0x00000024000c7c82 */ /* 0x000fe40008000000 */
[----:B------:R-:W-:Y:S01]  /*4f90*/  IMAD.U32 R8, RZ, RZ, UR9 ;  /* 0x00000009ff087e24 */ /* 0x000fe2000f8e00ff */
[----:B------:R-:W-:Y:S01]  /*4fa0*/  UMOV UR9, UR41 ;  /* 0x0000002900097c82 */ /* 0x000fe20008000000 */
[----:B------:R-:W-:Y:S01]  /*4fb0*/  IMAD.U32 R9, RZ, RZ, UR8 ;  /* 0x00000008ff097e24 */ /* 0x000fe2000f8e00ff */
[----:B------:R-:W-:Y:S02]  /*4fc0*/  @!UP1 UIADD3 UR8, UPT, UPT, UR7, 0x1200, URZ ;  /* 0x0000120007089890 */ /* 0x000fe4000fffe0ff */
[----:B------:R-:W-:Y:S01]  /*4fd0*/  @!P4 R2UR UR18, R8 ;  /* 0x000000000812c2ca */ /* 0x000fe200000e0000 */
[----:B------:R-:W-:Y:S01]  /*4fe0*/  VOTEU.ALL UP1, P4 ;  /* 0x0000000000ff7886 */ /* 0x000fe20002020000 */
[----:B------:R-:W-:Y:S01]  /*4ff0*/  @!P4 R2UR UR19, R9 ;  /* 0x000000000913c2ca */ /* 0x000fe200000e0000 */
[----:B------:R-:W-:Y:S01]  /*5000*/  UPRMT UR14, UR37, 0x654, UR41 ;  /* 0x00000654250e7896 */ /* 0x000fe20008000029 */
[----:B------:R-:W-:Y:S05]  /*5010*/  @!P4 IADD3 R8, P0, PT, R32, 0x580, RZ ;  /* 0x000005802008c810 */ /* 0x000fea0007f1e0ff */
[----:B------:R-:W-:Y:S06]  /*5020*/  @!P4 IMAD.X R2, RZ, RZ, R33, P0 ;  /* 0x000000ffff02c224 */ /* 0x000fec00000e0621 */
[----:B------:R1:W-:Y:S01]  /*5030*/  @!UP2 UTMALDG.3D [UR40], [UR18], desc[UR16] ;  /* 0x000010281200a5b4 */ /* 0x0003e20008011000 */
[----:B------:R1:W-:Y:S01]  /*5040*/  @!UP1 UTMALDG.3D [UR8], [UR18], desc[UR16] ;  /* 0x00001008120095b4 */ /* 0x0003e20008011000 */
[----:B------:R1:W-:Y:S01]  /*5050*/  @!P4 SYNCS.ARRIVE.TRANS64.RED.A0TR RZ, [UR7+0xc0], R0 ;  /* 0x0000c000ffffc9a7 */ /* 0x0003e20008300407 */
[----:B------:R-:W-:Y:S01]  /*5060*/  SYNCS.ARRIVE.TRANS64.RED.A1T0 RZ, [UR14], RZ ;  /* 0x000000ffffff79a7 */ /* 0x000fe2000810040e */
[----:B------:R-:W2:Y:S02]  /*5070*/  SYNCS.PHASECHK.TRANS64.TRYWAIT P2, [UR7+0xe8], R14 ;  /* 0x0000e80eff0075a7 */ /* 0x000ea40008041107 */
[----:B-12---:R-:W-:Y:S05]  /*5080*/  @!P2 BRA `(.L_x_102) ;  /* 0x000000440008a947 */ /* 0x006fea0003800000 */
.L_x_209:
        /* <DEDUP_REMOVED lines=8> */
[----:B------:R-:W-:Y:S01]  /*5110*/  @!UP1 UIADD3 UR32, UPT, UPT, UR7, 0x2200, URZ ;  /* 0x0000220007209890 */ /* 0x000fe2000fffe0ff */
[----:B------:R-:W-:Y:S01]  /*5120*/  UMOV UR35, UR43 ;  /* 0x0000002b00237c82 */ /* 0x000fe20008000000 */
[----:B------:R-:W-:Y:S03]  /*5130*/  @!UP1 UIADD3 UR10, UPT, UPT, UR42, 0x50, URZ ;  /* 0x000000502a0a9890 */ /* 0x000fe6000fffe0ff */
[----:B------:R-:W-:Y:S01]  /*5140*/  IMAD.U32 R8, RZ, RZ, UR9 ;  /* 0x00000009ff087e24 */ /* 0x000fe2000f8e00ff */
[----:B------:R-:W-:Y:S01]  /*5150*/  UMOV UR9, UR33 ;  /* 0x0000002100097c82 */ /* 0x000fe20008000000 */
[----:B------:R-:W-:Y:S01]  /*5160*/  IMAD.U32 R9, RZ, RZ, UR8 ;  /* 0x00000008ff097e24 */ /* 0x000fe2000f8e00ff */
[----:B------:R-:W-:Y:S02]  /*5170*/  @!UP1 UIADD3 UR8, UPT, UPT, UR7, 0x3200, URZ ;  /* 0x0000320007089890 */ /* 0x000fe4000fffe0ff */
[----:B------:R-:W-:Y:S01]  /*5180*/  @!P4 R2UR UR18, R8 ;  /* 0x000000000812c2ca */ /* 0x000fe200000e0000 */
[----:B------:R-:W-:Y:S01]  /*5190*/  VOTEU.ALL UP1, P4 ;  /* 0x0000000000ff7886 */ /* 0x000fe20002020000 */
[----:B------:R-:W-:Y:S01]  /*51a0*/  @!P4 R2UR UR19, R9 ;  /* 0x000000000913c2ca */ /* 0x000fe200000e0000 */
[----:B------:R-:W-:Y:S01]  /*51b0*/  UMOV UR11, UR43 ;  /* 0x0000002b000b7c82 */ /* 0x000fe20008000000 */
[----:B------:R-:W-:Y:S01]  /*51c0*/  UMOV UR12, UR36 ;  /* 0x00000024000c7c82 */ /* 0x000fe20008000000 */
[----:B------:R-:W-:Y:S01]  /*51d0*/  UPRMT UR14, UR37, 0x654, UR33 ;  /* 0x00000654250e7896 */ /* 0x000fe20008000021 */
[----:B------:R-:W-:Y:S05]  /*51e0*/  @!P4 IADD3 R8, P0, PT, R32, 0x580, RZ ;  /* 0x000005802008c810 */ /* 0x000fea0007f1e0ff */
[----:B------:R-:W-:Y:S04]  /*51f0*/  @!P4 IMAD.X R2, RZ, RZ, R33, P0 ;  /* 0x000000ffff02c224 */ /* 0x000fe800000e0621 */
[----:B------:R1:W-:Y:S01]  /*5200*/  @!UP2 UTMALDG.3D [UR32], [UR18], desc[UR16] ;  /* 0x000010201200a5b4 */ /* 0x0003e20008011000 */
[----:B------:R1:W-:Y:S01]  /*5210*/  @!UP1 UTMALDG.3D [UR8], [UR18], desc[UR16] ;  /* 0x00001008120095b4 */ /* 0x0003e20008011000 */
[----:B------:R1:W-:Y:S01]  /*5220*/  @!P4 SYNCS.ARRIVE.TRANS64.RED.A0TR RZ, [UR7+0xc8], R0 ;  /* 0x0000c800ffffc9a7 */ /* 0x0003e20008300407 */
[----:B------:R-:W-:Y:S01]  /*5230*/  SYNCS.ARRIVE.TRANS64.RED.A1T0 RZ, [UR14], RZ ;  /* 0x000000ffffff79a7 */ /* 0x000fe2000810040e */
[----:B------:R-:W2:Y:S02]  /*5240*/  SYNCS.PHASECHK.TRANS64.TRYWAIT P2, [UR7+0xf0], R14 ;  /* 0x0000f00eff0075a7 */ /* 0x000ea40008041107 */
[----:B-12---:R-:W-:Y:S05]  /*5250*/  @!P2 BRA `(.L_x_103) ;  /* 0x0000004000aca947 */ /* 0x006fea0003800000 */
.L_x_211:
[----:B------:R-:W2:Y:S01]  /*5260*/  LDC.64 R12, c[0x0][0xb18] ;  /* 0x0002c600ff0c7b82 */ /* 0x000ea20000000a00 */
[----:B------:R-:W-:Y:S01]  /*5270*/  @!P4 R2UR UR8, R2 ;  /* 0x000000000208c2ca */ /* 0x000fe200000e0000 */
[----:B------:R-:W-:Y:S01]  /*5280*/  VOTEU.ALL UP1, P4 ;  /* 0x0000000000ff7886 */ /* 0x000fe20002020000 */
[----:B------:R-:W-:Y:S01]  /*5290*/  @!P4 R2UR UR9, R8 ;  /* 0x000000000809c2ca */ /* 0x000fe200000e0000 */
[----:B------:R-:W-:Y:S01]  /*52a0*/  VOTEU.ALL UP2, P4 ;  /* 0x0000000000ff7886 */ /* 0x000fe20002040000 */
[----:B------:R-:W-:Y:S03]  /*52b0*/  UMOV UR16, 0x0 ;  /* 0x0000000000107882 */ /* 0x000fe60000000000 */
[----:B------:R-:W4:Y:S01]  /*52c0*/  @!P1 LDC R2, c[0x0][0xb0c] ;  /* 0x0002c300ff029b82 */ /* 0x000f220000000800 */
[----:B------:R-:W-:Y:S01]  /*52d0*/  @!UP1 UIADD3 UR26, UPT, UPT, UR42, 0x20, URZ ;  /* 0x000000202a1a9890 */ /* 0x000fe2000fffe0ff */
[----:B-1----:R-:W-:Y:S01]  /*52e0*/  @!P4 IMAD.MOV.U32 R0, RZ, RZ, 0x2000 ;  /* 0x00002000ff00c424 */ /* 0x002fe200078e00ff */
[----:B------:R-:W-:Y:S01]  /*52f0*/  @!UP1 UIADD3 UR24, UPT, UPT, UR7, 0x4200, URZ ;  /* 0x0000420007189890 */ /* 0x000fe2000fffe0ff */
[----:B------:R-:W-:Y:S01]  /*5300*/  @P3 SHF.R.U32.HI R27, RZ, 0x10, R21 ;  /* 0x00000010ff1b3819 */ /* 0x000fe20000011615 */
[----:B------:R-:W-:Y:S01]  /*5310*/  UMOV UR17, 0x10000000 ;  /* 0x1000000000117882 */ /* 0x000fe20000000000 */
[----:B------:R-:W-:Y:S01]  /*5320*/  UMOV UR27, UR43 ;  /* 0x0000002b001b7c82 */ /* 0x000fe20008000000 */
[----:B------:R-:W-:Y:S01]  /*5330*/  UMOV UR28, UR36 ;  /* 0x00000024001c7c82 */ /* 0x000fe20008000000 */
[----:B------:R-:W-:Y:S01]  /*5340*/  IMAD.U32 R9, RZ, RZ, UR8 ;  /* 0x00000008ff097e24 */ /* 0x000fe2000f8e00ff */
[----:B------:R-:W-:Y:S01]  /*5350*/  @!UP1 UIADD3 UR10, UPT, UPT, UR42, 0x60, URZ ;  /* 0x000000602a0a9890 */ /* 0x000fe2000fffe0ff */
[----:B------:R-:W-:Y:S01]  /*5360*/  IMAD.U32 R8, RZ, RZ, UR9 ;  /* 0x00000009ff087e24 */ /* 0x000fe2000f8e00ff */
[----:B------:R-:W-:Y:S01]  /*5370*/  @!UP1 UIADD3 UR8, UPT, UPT, UR7, 0x5200, URZ ;  /* 0x0000520007089890 */ /* 0x000fe2000fffe0ff */
[----:B------:R-:W-:Y:S01]  /*5380*/  VIADD R29, R29, 0x1 ;  /* 0x000000011d1d7836 */ /* 0x000fe20000000000 */
[----:B------:R-:W-:Y:S01]  /*5390*/  @!P4 R2UR UR19, R9 ;  /* 0x000000000913c2ca */ /* 0x000fe200000e0000 */
[----:B------:R-:W-:Y:S01]  /*53a0*/  VOTEU.ALL UP1, P4 ;  /* 0x0000000000ff7886 */ /* 0x000fe20002020000 */
[----:B------:R-:W-:Y:S01]  /*53b0*/  @!P4 R2UR UR18, R8 ;  /* 0x000000000812c2ca */ /* 0x000fe200000e0000 */
[----:B------:R-:W-:Y:S01]  /*53c0*/  UMOV UR9, UR25 ;  /* 0x0000001900097c82 */ /* 0x000fe20008000000 */
[----:B------:R-:W1:Y:S01]  /*53d0*/  LDC.64 R8, c[0x0][0xb10] ;  /* 0x0002c400ff087b82 */ /* 0x000e620000000a00 */
[----:B------:R-:W-:Y:S01]  /*53e0*/  UMOV UR11, UR43 ;  /* 0x0000002b000b7c82 */ /* 0x000fe20008000000 */
[----:B------:R-:W-:Y:S01]  /*53f0*/  UMOV UR12, UR36 ;  /* 0x00000024000c7c82 */ /* 0x000fe20008000000 */
[----:B------:R-:W-:Y:S08]  /*5400*/  UPRMT UR14, UR37, 0x654, UR25 ;  /* 0x00000654250e7896 */ /* 0x000ff00008000019 */
[----:B------:R1:W-:Y:S01]  /*5410*/  @!UP2 UTMALDG.3D [UR24], [UR18], desc[UR16] ;  /* 0x000010181200a5b4 */ /* 0x0003e20008011000 */
[----:B------:R1:W-:Y:S01]  /*5420*/  @!UP1 UTMALDG.3D [UR8], [UR18], desc[UR16] ;  /* 0x00001008120095b4 */ /* 0x0003e20008011000 */
[----:B------:R5:W-:Y:S01]  /*5430*/  @!P4 SYNCS.ARRIVE.TRANS64.RED.A0TR RZ, [UR7+0xd0], R0 ;  /* 0x0000d000ffffc9a7 */ /* 0x000be20008300407 */
[C---:B-1----:R-:W-:Y:S01]  /*5440*/  @!P1 IMAD.HI.U32 R8, R11.reuse, R8, RZ ;  /* 0x000000080b089227 */ /* 0x042fe200078e00ff */
[----:B--2---:R-:W-:Y:S02]  /*5450*/  @!P1 ISETP.NE.AND P0, PT, R12, 0x1, PT ;  /* 0x000000010c00980c */ /* 0x004fe40003f05270 */
[----:B----4-:R-:W-:Y:S01]  /*5460*/  @!P1 ISETP.NE.AND P2, PT, R2, 0x1, PT ;  /* 0x000000010200980c */ /* 0x010fe20003f45270 */
[C---:B------:R-:W-:Y:S01]  /*5470*/  @!P1 IMAD.HI.U32 R13, R10.reuse, R13, RZ ;  /* 0x0000000d0a0d9227 */ /* 0x040fe200078e00ff */
[----:B------:R-:W-:Y:S04]  /*5480*/  @!P1 SHF.R.U32.HI R8, RZ, R9, R8 ;  /* 0x00000009ff089219 */ /* 0x000fe80000011608 */
[----:B------:R-:W-:Y:S01]  /*5490*/  @!P1 SEL R8, R11, R8, !P2 ;  /* 0x000000080b089207 */ /* 0x000fe20005000000 */
[----:B------:R-:W-:Y:S01]  /*54a0*/  SYNCS.ARRIVE.TRANS64.RED.A1T0 RZ, [UR14], RZ ;  /* 0x000000ffffff79a7 */ /* 0x000fe2000810040e */
[----:B------:R-:W1:Y:S01]  /*54b0*/  SYNCS.PHASECHK.TRANS64.TRYWAIT P5, [UR7+0xf8], R14 ;  /* 0x0000f80eff0075a7 */ /* 0x000e6200080a1107 */
[----:B-----5:R-:W2:Y:S02]  /*54c0*/  @!P1 LDC R0, c[0x0][0xb20] ;  /* 0x0002c800ff009b82 */ /* 0x020ea40000000800 */
[----:B--2---:R-:W-:Y:S04]  /*54d0*/  @!P1 SHF.R.U32.HI R0, RZ, R0, R13 ;  /* 0x00000000ff009219 */ /* 0x004fe8000001160d */
[----:B------:R-:W-:Y:S05]  /*54e0*/  @!P1 SEL R9, R10, R0, !P0 ;  /* 0x000000000a099207 */ /* 0x000fea0004000000 */
[----:B------:R-:W-:Y:S02]  /*54f0*/  @!P1 IMAD.IADD R0, R9, 0x1, -R8 ;  /* 0x0000000109009824 */ /* 0x000fe400078e0a08 */
[----:B------:R-:W-:Y:S02]  /*5500*/  @!P1 IMAD.IADD R8, R8, 0x1, -R9 ;  /* 0x0000000108089824 */ /* 0x000fe400078e0a09 */
[----:B------:R-:W-:Y:S02]  /*5510*/  @!P1 IMAD R11, R0, R2, R11 ;  /* 0x00000002000b9224 */ /* 0x000fe400078e020b */
[----:B------:R-:W-:Y:S01]  /*5520*/  @!P1 IMAD R10, R8, R12, R10 ;  /* 0x0000000c080a9224 */ /* 0x000fe200078e020a */
[----:B-1----:R-:W-:Y:S06]  /*5530*/  @!P5 BRA `(.L_x_104) ;  /* 0x00000040000cd947 */ /* 0x002fec0003800000 */
.L_x_213:
[----:B------:R-:W-:Y:S01]  /*5540*/  @!P4 IADD3 R2, P0, PT, R32, 0x580, RZ ;  /* 0x000005802002c810 */ /* 0x000fe20007f1e0ff */
[----:B------:R-:W-:Y:S01]  /*5550*/  VOTEU.ALL UP1, P4 ;  /* 0x0000000000ff7886 */ /* 0x000fe20002020000 */
[----:B------:R-:W-:Y:S01]  /*5560*/  VOTEU.ALL UP2, P4 ;  /* 0x0000000000ff7886 */ /* 0x000fe20002040000 */
[----:B------:R-:W-:Y:S01]  /*5570*/  UMOV UR14, 0x0 ;  /* 0x00000000000e7882 */ /* 0x000fe20000000000 */
[----:B------:R-:W-:Y:S01]  /*5580*/  @!P4 R2UR UR9, R2 ;  /* 0x000000000209c2ca */ /* 0x000fe200000e0000 */
[----:B-1----:R-:W-:Y:S01]  /*5590*/  @!P4 IMAD.X R0, RZ, RZ, R33, P0 ;  /* 0x000000ffff00c224 */ /* 0x002fe200000e0621 */
[----:B------:R-:W-:Y:S01]  /*55a0*/  @!UP1 UIADD3 UR17, UPT, UPT, UR7, 0xd8, URZ ;  /* 0x000000d807119890 */ /* 0x000fe2000fffe0ff */
[----:B------:R-:W-:Y:S01]  /*55b0*/  ISETP.NE.AND P0, PT, R29, 0x2, PT ;  /* 0x000000021d00780c */ /* 0x000fe20003f05270 */
[----:B------:R-:W-:Y:S01]  /*55c0*/  @!UP1 UIADD3 UR18, UPT, UPT, UR42, 0x30, URZ ;  /* 0x000000302a129890 */ /* 0x000fe2000fffe0ff */
[----:B------:R-:W-:Y:S01]  /*55d0*/  LOP3.LUT R30, R30, 0x1, RZ, 0x3c, !PT ;  /* 0x000000011e1e7812 */ /* 0x000fe200078e3cff */
[----:B------:R-:W-:Y:S01]  /*55e0*/  @!UP1 UIADD3 UR16, UPT, UPT, UR7, 0x6200, URZ ;  /* 0x0000620007109890 */ /* 0x000fe2000fffe0ff */
[----:B------:R-:W-:Y:S01]  /*55f0*/  @!P4 R2UR UR8, R0 ;  /* 0x000000000008c2ca */ /* 0x000fe200000e0000 */
[----:B------:R-:W-:Y:S01]  /*5600*/  UMOV UR15, 0x10000000 ;  /* 0x10000000000f7882 */ /* 0x000fe20000000000 */
[----:B------:R-:W-:Y:S01]  /*5610*/  UMOV UR19, UR43 ;  /* 0x0000002b00137c82 */ /* 0x000fe20008000000 */
[----:B------:R-:W-:Y:S01]  /*5620*/  UMOV UR20, UR36 ;  /* 0x0000002400147c82 */ /* 0x000fe20008000000 */
[----:B------:R-:W-:Y:S01]  /*5630*/  @!UP1 UIADD3 UR10, UPT, UPT, UR42, 0x70, URZ ;  /* 0x000000702a0a9890 */ /* 0x000fe2000fffe0ff */
[----:B------:R-:W-:Y:S01]  /*5640*/  SEL R0, RZ, 0x1, P0 ;  /* 0x00000001ff007807 */ /* 0x000fe20000000000 */
[----:B------:R-:W-:Y:S01]  /*5650*/  IMAD.U32 R8, RZ, RZ, UR9 ;  /* 0x00000009ff087e24 */ /* 0x000fe2000f8e00ff */
[----:B------:R-:W-:Y:S01]  /*5660*/  UMOV UR11, UR43 ;  /* 0x0000002b000b7c82 */ /* 0x000fe20008000000 */
[----:B------:R-:W-:Y:S01]  /*5670*/  UMOV UR12, UR36 ;  /* 0x00000024000c7c82 */ /* 0x000fe20008000000 */
[----:B------:R-:W-:Y:S01]  /*5680*/  UMOV UR9, UR17 ;  /* 0x0000001100097c82 */ /* 0x000fe20008000000 */
[----:B------:R-:W-:Y:S01]  /*5690*/  @P3 R2UR UR36, R27 ;  /* 0x000000001b2432ca */ /* 0x000fe200000e0000 */
[----:B------:R-:W-:Y:S01]  /*56a0*/  IMAD.IADD R15, R10, 0x1, R62 ;  /* 0x000000010a0f7824 */ /* 0x000fe200078e023e */
[----:B------:R-:W-:Y:S01]  /*56b0*/  @!P4 R2UR UR22, R8 ;  /* 0x000000000816c2ca */ /* 0x000fe200000e0000 */
[----:B------:R-:W-:Y:S01]  /*56c0*/  IMAD.U32 R9, RZ, RZ, UR8 ;  /* 0x00000008ff097e24 */ /* 0x000fe2000f8e00ff */
[----:B------:R-:W-:Y:S01]  /*56d0*/  @!UP1 UIADD3 UR8, UPT, UPT, UR7, 0x7200, URZ ;  /* 0x0000720007089890 */ /* 0x000fe2000fffe0ff */
[----:B------:R-:W-:Y:S01]  /*56e0*/  LOP3.LUT R28, R28, R0, RZ, 0x3c, !PT ;  /* 0x000000001c1c7212 */ /* 0x000fe200078e3cff */
[----:B------:R-:W-:Y:S01]  /*56f0*/  VOTEU.ALL UP1, P4 ;  /* 0x0000000000ff7886 */ /* 0x000fe20002020000 */
[----:B------:R-:W-:Y:S01]  /*5700*/  IMAD.IADD R14, R11, 0x1, R63 ;  /* 0x000000010b0e7824 */ /* 0x000fe200078e023f */
[----:B------:R-:W-:Y:S02]  /*5710*/  @!P4 R2UR UR23, R9 ;  /* 0x000000000917c2ca */ /* 0x000fe400000e0000 */
[----:B------:R-:W-:Y:S11]  /*5720*/  SEL R29, R29, RZ, P0 ;  /* 0x000000ff1d1d7207 */ /* 0x000ff60000000000 */
[----:B------:R2:W-:Y:S01]  /*5730*/  @!UP2 UTMALDG.3D [UR16], [UR22], desc[UR14] ;  /* 0x00000e101600a5b4 */ /* 0x0005e20008011000 */
[----:B------:R2:W-:Y:S01]  /*5740*/  @!UP1 UTMALDG.3D [UR8], [UR22], desc[UR14] ;  /* 0x00000e08160095b4 */ /* 0x0005e20008011000 */
[----:B------:R2:W-:Y:S01]  /*5750*/  @!P4 SYNCS.ARRIVE.TRANS64.RED.A0TR RZ, [UR7+0xd8], R25 ;  /* 0x0000d819ffffc9a7 */ /* 0x0005e20008300407 */
[----:B------:R-:W-:Y:S01]  /*5760*/  UPLOP3.LUT UP1, UPT, UPT, UPT, UPT, 0x80, 0x8 ;  /* 0x000000000008789c */ /* 0x000fe20003f2f070 */
[----:B------:R-:W-:Y:S01]  /*5770*/  SYNCS.ARRIVE.TRANS64.RED.A1T0 RZ, [UR13], RZ ;  /* 0x000000ffffff79a7 */ /* 0x000fe2000810040d */
[----:B------:R-:W-:Y:S09]  /*5780*/  @P3 BRA `(.L_x_105) ;  /* 0xfffffff000343947 */ /* 0x000ff2000383ffff */
[----:B------:R-:W-:-:S04]  /*5790*/  SHF.L.U32 R2, R30, 0x1f, RZ ;  /* 0x0000001f1e027819 */ /* 0x000fc800000006ff */
[----:B------:R-:W1:Y:S02]  /*57a0*/  SYNCS.PHASECHK.TRANS64.TRYWAIT P0, [UR7+0xe0], R2 ;  /* 0x0000e002ff0075a7 */ /* 0x000e640008001107 */
[----:B-1----:R-:W-:Y:S05]  /*57b0*/  @!P0 BRA `(.L_x_106) ;  /* 0x0000003c00848947 */ /* 0x002fea0003800000 */
.L_x_215:
[----:B------:R-:W4:Y:S02]  /*57c0*/  SYNCS.PHASECHK.TRANS64.TRYWAIT P0, [UR7+0xe8], R2 ;  /* 0x0000e802ff0075a7 */ /* 0x000f240008001107 */
[----:B----4-:R-:W-:Y:S05]  /*57d0*/  @!P0 BRA `(.L_x_107) ;  /* 0x0000003c00948947 */ /* 0x010fea0003800000 */
.L_x_217:
[----:B------:R-:W4:Y:S02]  /*57e0*/  SYNCS.PHASECHK.TRANS64.TRYWAIT P0, [UR7+0xf0], R2 ;  /* 0x0000f002ff0075a7 */ /* 0x000f240008001107 */
[----:B----4-:R-:W-:Y:S05]  /*57f0*/  @!P0 BRA `(.L_x_108) ;  /* 0x0000003c00a48947 */ /* 0x010fea0003800000 */
.L_x_219:
[----:B-1----:R-:W-:-:S07]  /*5800*/  MOV R0, UR7 ;  /* 0x0000000700007c02 */ /* 0x002fce0008000f00 */
.L_x_109:
[----:B-1----:R-:W-:-:S04]  /*5810*/  SHF.L.U32 R2, R30, 0x1f, RZ ;  /* 0x0000001f1e027819 */ /* 0x002fc800000006ff */
[----:B------:R1:W4:Y:S03]  /*5820*/  SYNCS.PHASECHK.TRANS64.TRYWAIT P0, [R0+URZ+0xf8], R2 ;  /* 0x0000f802000075a7 */ /* 0x00032600080011ff */
[----:B----4-:R-:W-:Y:S05]  /*5830*/  @!P0 NANOSLEEP.SYNCS 0x989680 ;  /* 0x009896800000895d */ /* 0x010fea0003900000 */
[----:B------:R-:W4:Y:S02]  /*5840*/  @!P0 SYNCS.PHASECHK.TRANS64 P0, [R0+URZ+0xf8], R2 ;  /* 0x0000f802000085a7 */ /* 0x000f2400080010ff */
[----:B--2-4-:R-:W-:Y:S05]  /*5850*/  @P0 EXIT ;  /* 0x000000000000094d */ /* 0x014fea0003800000 */
[----:B------:R-:W-:Y:S05]  /*5860*/  BRA `(.L_x_109) ;  /* 0xfffffffc00e87947 */ /* 0x000fea000383ffff */
.L_x_94:
[----:B------:R-:W-:-:S06]  /*5870*/  UISETP.GE.AND UP1, UPT, UR10, 0x4, UPT ;  /* 0x000000040a00788c */ /* 0x000fcc000bf26270 */
[----:B------:R-:W-:-:S13]  /*5880*/  PLOP3.LUT P0, PT, PT, PT, UP1, 0x80, 0x8 ;  /* 0x000000000008781c */ /* 0x000fda0003f0f018 */
[----:B------:R-:W-:Y:S05]  /*5890*/  @!P0 EXIT ;  /* 0x000000000000894d */ /* 0x000fea0003800000 */
[----:B------:R-:W-:Y:S01]  /*58a0*/  BAR.SYNC.DEFER_BLOCKING 0x6, 0xa0 ;  /* 0x0182800000007b1d */ /* 0x000fe20000010000 */
[C---:B------:R-:W-:Y:S01]  /*58b0*/  IMAD.SHL.U32 R4, R77.reuse, 0x10, RZ ;  /* 0x000000104d047824 */ /* 0x040fe200078e00ff */
[C---:B------:R-:W-:Y:S01]  /*58c0*/  SHF.L.U32 R3, R68.reuse, 0x15, RZ ;  /* 0x0000001544037819 */ /* 0x040fe200000006ff */
[----:B------:R-:W-:Y:S01]  /*58d0*/  IMAD.SHL.U32 R5, R68, 0x200, RZ ;  /* 0x0000020044057824 */ /* 0x000fe200078e00ff */
[C---:B------:R-:W-:Y:S01]  /*58e0*/  LOP3.LUT R78, R77.reuse, 0x60, RZ, 0xc0, !PT ;  /* 0x000000604d4e7812 */ /* 0x040fe200078ec0ff */
[C---:B------:R-:W-:Y:S01]  /*58f0*/  IMAD.SHL.U32 R2, R77.reuse, 0x2, RZ ;  /* 0x000000024d027824 */ /* 0x040fe200078e00ff */
[----:B------:R-:W-:Y:S02]  /*5900*/  UMOV UR48, 0x400 ;  /* 0x0000040000307882 */ /* 0x000fe40000000000 */
[----:B------:R-:W1:Y:S01]  /*5910*/  LDC R67, c[0x0][0x370] ;  /* 0x0000dc00ff437b82 */ /* 0x000e620000000800 */
[----:B------:R-:W-:Y:S01]  /*5920*/  ULEA UR48, UR37, UR48, 0x18 ;  /* 0x0000003025307291 */ /* 0x000fe2000f8ec0ff */
[C---:B------:R-:W-:Y:S01]  /*5930*/  LOP3.LUT R76, R4.reuse, 0x590, RZ, 0xc0, !PT ;  /* 0x00000590044c7812 */ /* 0x040fe200078ec0ff */
[----:B------:R-:W-:Y:S01]  /*5940*/  IMAD.U32 R32, R77, 0x10000, RZ ;  /* 0x000100004d207824 */ /* 0x000fe200078e00ff */
[----:B------:R-:W-:Y:S01]  /*5950*/  LOP3.LUT R4, R4, 0x60, RZ, 0xc0, !PT ;  /* 0x0000006004047812 */ /* 0x000fe200078ec0ff */
[----:B------:R-:W-:Y:S01]  /*5960*/  UIADD3 UR4, UPT, UPT, UR48, 0x200, URZ ;  /* 0x0000020030047890 */ /* 0x000fe2000fffe0ff */
[----:B------:R-:W-:Y:S01]  /*5970*/  LOP3.LUT R76, R76, 0x200, R5, 0xf8, !PT ;  /* 0x000002004c4c7812 */ /* 0x000fe200078ef805 */
[----:B------:R-:W-:Y:S01]  /*5980*/  HFMA2 R31, -RZ, RZ, 0, 0 ;  /* 0x00000000ff1f7431 */ /* 0x000fe200000001ff */
[----:B------:R-:W2:Y:S01]  /*5990*/  LDC R28, c[0x0][0xb0c] ;  /* 0x0002c300ff1c7b82 */ /* 0x000ea20000000800 */
[----:B------:R-:W-:Y:S01]  /*59a0*/  LOP3.LUT R2, R4, 0xc, R2, 0xf8, !PT ;  /* 0x0000000c04027812 */ /* 0x000fe200078ef802 */
[----:B------:R-:W-:Y:S01]  /*59b0*/  IMAD.MOV.U32 R73, RZ, RZ, 0x1 ;  /* 0x00000001ff497424 */ /* 0x000fe200078e00ff */
[----:B------:R-:W-:Y:S01]  /*59c0*/  LOP3.LUT R3, R3, 0x200000, RZ, 0xc0, !PT ;  /* 0x0020000003037812 */ /* 0x000fe200078ec0ff */
[----:B------:R-:W-:Y:S01]  /*59d0*/  IMAD.MOV.U32 R72, RZ, RZ, RZ ;  /* 0x000000ffff487224 */ /* 0x000fe200078e00ff */
[----:B------:R-:W-:Y:S01]  /*59e0*/  LOP3.LUT R76, R76, R2, RZ, 0xfc, !PT ;  /* 0x000000024c4c7212 */ /* 0x000fe200078efcff */
[----:B------:R-:W-:Y:S01]  /*59f0*/  IMAD.MOV.U32 R81, RZ, RZ, RZ ;  /* 0x000000ffff517224 */ /* 0x000fe200078e00ff */
[----:B------:R-:W-:Y:S01]  /*5a00*/  MOV R69, UR4 ;  /* 0x0000000400457c02 */ /* 0x000fe20008000f00 */
[----:B------:R-:W3:Y:S01]  /*5a10*/  LDC R65, c[0x0][0xb20] ;  /* 0x0002c800ff417b82 */ /* 0x000ee20000000800 */
[----:B------:R-:W4:Y:S01]  /*5a20*/  LDS R0, [UR48+0x1c0] ;  /* 0x0001c030ff007984 */ /* 0x000f220008000800 */
[----:B------:R-:W-:Y:S01]  /*5a30*/  LOP3.LUT R75, R77, 0x2, RZ, 0xc0, !PT ;  /* 0x000000024d4b7812 */ /* 0x000fe200078ec0ff */
[----:B------:R-:W1:Y:S01]  /*5a40*/  LDCU.64 UR52, c[0x0][0x348] ;  /* 0x00006900ff3477ac */ /* 0x000e620008000a00 */
[----:B------:R-:W-:Y:S01]  /*5a50*/  LOP3.LUT R32, R3, 0x400000, R32, 0xf8, !PT ;  /* 0x0040000003207812 */ /* 0x000fe200078ef820 */
[----:B------:R-:W-:Y:S01]  /*5a60*/  IMAD R76, R76, 0x4, R69 ;  /* 0x000000044c4c7824 */ /* 0x000fe200078e0245 */
[----:B------:R-:W-:Y:S01]  /*5a70*/  LOP3.LUT R77, R77, 0x4, RZ, 0xc0, !PT ;  /* 0x000000044d4d7812 */ /* 0x000fe200078ec0ff */
[----:B------:R-:W1:Y:S01]  /*5a80*/  LDCU.64 UR38, c[0x0][0x888] ;  /* 0x00011100ff2677ac */ /* 0x000e620008000a00 */
[----:B------:R-:W1:Y:S01]  /*5a90*/  LDC R27, c[0x0][0xb30] ;  /* 0x0002cc00ff1b7b82 */ /* 0x000e620000000800 */
[----:B------:R-:W-:Y:S01]  /*5aa0*/  MOV R71, RZ ;  /* 0x000000ff00477202 */ /* 0x000fe20000000f00 */
[--C-:B------:R-:W-:Y:S01]  /*5ab0*/  IMAD R75, R75, -0x10, R76.reuse ;  /* 0xfffffff04b4b7824 */ /* 0x100fe200078e024c */
[----:B------:R-:W1:Y:S01]  /*5ac0*/  LDCU.64 UR44, c[0x0][0x890] ;  /* 0x00011200ff2c77ac */ /* 0x000e620008000a00 */
[----:B------:R-:W-:Y:S01]  /*5ad0*/  IMAD R74, R77, -0x10, R76 ;  /* 0xfffffff04d4a7824 */ /* 0x000fe200078e024c */
[----:B------:R-:W-:-:S03]  /*5ae0*/  UMOV UR49, URZ ;  /* 0x000000ff00317c82 */ /* 0x000fc60008000000 */
[----:B------:R-:W1:Y:S01]  /*5af0*/  LDC.64 R60, c[0x0][0xb10] ;  /* 0x0002c400ff3c7b82 */ /* 0x000e620000000a00 */
[----:B------:R-:W-:-:S07]  /*5b00*/  UMOV UR51, URZ ;  /* 0x000000ff00337c82 */ /* 0x000fce0008000000 */
[----:B------:R-:W1:Y:S08]  /*5b10*/  LDC.64 R24, c[0x0][0xb18] ;  /* 0x0002c600ff187b82 */ /* 0x000e700000000a00 */
[----:B------:R-:W1:Y:S08]  /*5b20*/  LDC.64 R22, c[0x0][0xb28] ;  /* 0x0002ca00ff167b82 */ /* 0x000e700000000a00 */
[----:B------:R-:W1:Y:S01]  /*5b30*/  LDC.64 R58, c[0x0][0x8b0] ;  /* 0x00022c00ff3a7b82 */ /* 0x000e620000000a00 */
[----:B----4-:R-:W-:-:S07]  /*5b40*/  IMAD.IADD R32, R0, 0x1, R32 ;  /* 0x0000000100207824 */ /* 0x010fce00078e0220 */
[----:B------:R-:W4:Y:S08]  /*5b50*/  LDC.64 R56, c[0x0][0x8a8] ;  /* 0x00022a00ff387b82 */ /* 0x000f300000000a00 */
[----:B--23--:R-:W1:Y:S02]  /*5b60*/  LDC R66, c[0x0][0x374] ;  /* 0x0000dd00ff427b82 */ /* 0x00ce640000000800 */
.L_x_153:
[----:B------:R-:W-:Y:S02]  /*5b70*/  LEA R0, R81, UR48, 0x3 ;  /* 0x0000003051007c11 */ /* 0x000fe4000f8e18ff */
[----:B------:R-:W-:Y:S02]  /*5b80*/  SHF.L.U32 R2, R71, 0x1f, RZ ;  /* 0x0000001f47027819 */ /* 0x000fe400000006ff */
[----:B------:R-:W-:Y:S02]  /*5b90*/  LEA R16, R81, UR48, 0x4 ;  /* 0x0000003051107c11 */ /* 0x000fe4000f8e20ff */
[----:B------:R-:W2:Y:S02]  /*5ba0*/  SYNCS.PHASECHK.TRANS64.TRYWAIT P0, [R0+URZ+0x110], R2 ;  /* 0x00011002000075a7 */ /* 0x000ea400080011ff */
[----:B--23--:R-:W-:Y:S05]  /*5bb0*/  @!P0 BRA `(.L_x_110) ;  /* 0x0000003800cc8947 */ /* 0x00cfea0003800000 */
.L_x_220:
[----:B------:R-:W3:Y:S01]  /*5bc0*/  LDC.64 R10, c[0x0][0xb10] ;  /* 0x0002c400ff0a7b82 */ /* 0x000ee20000000a00 */
[----:B------:R-:W4:Y:S01]  /*5bd0*/  LDS.128 R16, [R16+0x1a0] ;  /* 0x0001a00010107984 */ /* 0x000f220000000c00 */
[----:B-1----:R-:W-:Y:S01]  /*5be0*/  ISETP.NE.AND P1, PT, R27, 0x1, PT ;  /* 0x000000011b00780c */ /* 0x002fe20003f25270 */
[----:B--2---:R-:W-:Y:S01]  /*5bf0*/  VIADD R0, R0, 0x120 ;  /* 0x0000012000007836 */ /* 0x004fe20000000000 */
[----:B------:R-:W-:Y:S04]  /*5c00*/  ISETP.GE.AND P0, PT, R26, 0x1, PT ;  /* 0x000000011a00780c */ /* 0x000fe80003f06270 */
[----:B------:R-:W1:Y:S01]  /*5c10*/  LDC.64 R8, c[0x0][0xb18] ;  /* 0x0002c600ff087b82 */ /* 0x000e620000000a00 */
[----:B------:R-:W-:Y:S01]  /*5c20*/  PRMT R0, RZ, 0x654, R0 ;  /* 0x00000654ff007816 */ /* 0x000fe20000000000 */
[----:B------:R-:W-:Y:S01]  /*5c30*/  @!PT LDS RZ, [RZ] ;  /* 0x00000000fffff984 */ /* 0x000fe20000000800 */
[----:B------:R-:W-:Y:S01]  /*5c40*/  @!PT LDS RZ, [RZ] ;  /* 0x00000000fffff984 */ /* 0x000fe20000000800 */
[----:B------:R-:W-:Y:S01]  /*5c50*/  @!PT LDS RZ, [RZ] ;  /* 0x00000000fffff984 */ /* 0x000fe20000000800 */
[----:B------:R-:W-:Y:S01]  /*5c60*/  @!PT LDS RZ, [RZ] ;  /* 0x00000000fffff984 */ /* 0x000fe20000000800 */
[----:B------:R2:W-:Y:S06]  /*5c70*/  MEMBAR.ALL.CTA ;  /* 0x0000000000007992 */ /* 0x0005ec0000008000 */
[----:B--2---:R-:W2:Y:S01]  /*5c80*/  FENCE.VIEW.ASYNC.S ;  /* 0x00000000000073c6 */ /* 0x004ea20000000000 */
[----:B------:R-:W1:Y:S08]  /*5c90*/  @!P1 LDC R12, c[0x0][0xb20] ;  /* 0x0002c800ff0c9b82 */ /* 0x000e700000000800 */
[----:B------:R-:W1:Y:S01]  /*5ca0*/  @!P1 LDC R7, c[0x0][0xb0c] ;  /* 0x0002c300ff079b82 */ /* 0x000e620000000800 */
[----:B--2---:R2:W-:Y:S01]  /*5cb0*/  SYNCS.ARRIVE.TRANS64.RED.A1T0 RZ, [R0+URZ], RZ ;  /* 0x000000ff00ff79a7 */ /* 0x0045e200081004ff */
[----:B----4-:R-:W-:Y:S04]  /*5cc0*/  LOP3.LUT P4, RZ, R18, 0x1, RZ, 0xc0, !PT ;  /* 0x0000000112ff7812 */ /* 0x010fe8000788c0ff */
[----:B------:R-:W-:Y:S09]  /*5cd0*/  P2R R79, PR, RZ, 0x10 ;  /* 0x00000010ff4f7803 */ /* 0x000ff20000000000 */
[----:B------:R-:W-:Y:S02]  /*5ce0*/  @P4 MOV R30, R16 ;  /* 0x00000010001e4202 */ /* 0x000fe40000000f00 */
[----:B------:R-:W-:Y:S01]  /*5cf0*/  @P4 LOP3.LUT R29, R17, 0xffff, RZ, 0xc0, !PT ;  /* 0x0000ffff111d4812 */ /* 0x000fe200078ec0ff */
[----:B--23--:R-:W-:Y:S06]  /*5d00*/  @!P0 BRA `(.L_x_111) ;  /* 0x0000000000a48947 */ /* 0x00cfec0003800000 */
[----:B------:R-:W-:Y:S01]  /*5d10*/  IMAD.HI.U32 R0, R66, R25, RZ ;  /* 0x0000001942007227 */ /* 0x000fe200078e00ff */
[----:B------:R-:W-:Y:S02]  /*5d20*/  ISETP.NE.AND P0, PT, R24, 0x1, PT ;  /* 0x000000011800780c */ /* 0x000fe40003f05270 */
[----:B------:R-:W-:Y:S01]  /*5d30*/  ISETP.NE.AND P2, PT, R26, 0x1, PT ;  /* 0x000000011a00780c */ /* 0x000fe20003f45270 */
[----:B------:R-:W-:Y:S01]  /*5d40*/  IMAD.HI.U32 R4, R67, R60, RZ ;  /* 0x0000003c43047227 */ /* 0x000fe200078e00ff */
[----:B------:R-:W-:Y:S02]  /*5d50*/  SHF.R.U32.HI R0, RZ, R65, R0 ;  /* 0x00000041ff007219 */ /* 0x000fe40000011600 */
[----:B------:R-:W-:Y:S01]  /*5d60*/  ISETP.NE.AND P3, PT, R28, 0x1, PT ;  /* 0x000000011c00780c */ /* 0x000fe20003f65270 */
[----:B------:R-:W-:Y:S01]  /*5d70*/  IMAD.HI.U32 R6, R29, R25, RZ ;  /* 0x000000191d067227 */ /* 0x000fe200078e00ff */
[-C--:B------:R-:W-:Y:S02]  /*5d80*/  SHF.R.U32.HI R4, RZ, R61.reuse, R4 ;  /* 0x0000003dff047219 */ /* 0x080fe40000011604 */
[----:B------:R-:W-:Y:S01]  /*5d90*/  SEL R0, R66, R0, !P0 ;  /* 0x0000000042007207 */ /* 0x000fe20004000000 */
[----:B------:R-:W-:Y:S01]  /*5da0*/  IMAD.HI.U32 R5, R30, R60, RZ ;  /* 0x0000003c1e057227 */ /* 0x000fe200078e00ff */
[----:B------:R-:W-:Y:S03]  /*5db0*/  SEL R4, R67, R4, !P3 ;  /* 0x0000000443047207 */ /* 0x000fe60005800000 */
[-C--:B------:R-:W-:Y:S01]  /*5dc0*/  IMAD.HI.U32 R3, R0, R22.reuse, RZ ;  /* 0x0000001600037227 */ /* 0x080fe200078e00ff */
[----:B------:R-:W-:Y:S03]  /*5dd0*/  SHF.R.U32.HI R5, RZ, R61, R5 ;  /* 0x0000003dff057219 */ /* 0x000fe60000011605 */
[----:B------:R-:W-:Y:S01]  /*5de0*/  IMAD.HI.U32 R2, R4, R22, RZ ;  /* 0x0000001604027227 */ /* 0x000fe200078e00ff */
[----:B------:R-:W-:Y:S02]  /*5df0*/  @P2 SHF.R.U32.HI R0, RZ, R23, R3 ;  /* 0x00000017ff002219 */ /* 0x000fe40000011603 */
[----:B------:R-:W-:Y:S02]  /*5e00*/  SHF.R.U32.HI R3, RZ, R65, R6 ;  /* 0x00000041ff037219 */ /* 0x000fe40000011606 */
[----:B------:R-:W-:Y:S01]  /*5e10*/  @P2 SHF.R.U32.HI R4, RZ, R23, R2 ;  /* 0x00000017ff042219 */ /* 0x000fe20000011602 */
[----:B------:R-:W-:Y:S01]  /*5e20*/  IMAD R0, R26, R0, RZ ;  /* 0x000000001a007224 */ /* 0x000fe200078e02ff */
[----:B------:R-:W-:Y:S02]  /*5e30*/  SEL R3, R29, R3, !P0 ;  /* 0x000000031d037207 */ /* 0x000fe40004000000 */
[----:B------:R-:W-:Y:S01]  /*5e40*/  SEL R2, R30, R5, !P3 ;  /* 0x000000051e027207 */ /* 0x000fe20005800000 */
[----:B------:R-:W-:Y:S01]  /*5e50*/  IMAD R5, R26, R4, RZ ;  /* 0x000000041a057224 */ /* 0x000fe200078e02ff */
[C---:B------:R-:W-:Y:S01]  /*5e60*/  ISETP.GE.AND P0, PT, R3.reuse, R0, PT ;  /* 0x000000000300720c */ /* 0x040fe20003f06270 */
[C---:B------:R-:W-:Y:S03]  /*5e70*/  IMAD.HI.U32 R0, R3.reuse, R22, RZ ;  /* 0x0000001603007227 */ /* 0x040fe600078e00ff */
[C---:B------:R-:W-:Y:S02]  /*5e80*/  ISETP.GE.OR P0, PT, R2.reuse, R5, P0 ;  /* 0x000000050200720c */ /* 0x040fe40000706670 */
[----:B------:R-:W-:Y:S04]  /*5e90*/  SHF.R.U32.HI R0, RZ, R23, R0 ;  /* 0x00000017ff007219 */ /* 0x000fe80000011600 */
[C---:B------:R-:W-:Y:S05]  /*5ea0*/  SEL R6, R3.reuse, R0, !P2 ;  /* 0x0000000003067207 */ /* 0x040fea0005000000 */
        /* <DEDUP_REMOVED lines=14> */
[----:B------:R-:W-:Y:S07]  /*5f90*/  IMAD R29, R3, R24, R29 ;  /* 0x00000018031d7224 */ /* 0x000fee00078e021d */
.L_x_111:
[----:B-1----:R-:W-:Y:S01]  /*5fa0*/  @!P1 ISETP.NE.AND P0, PT, R8, 0x1, PT ;  /* 0x000000010800980c */ /* 0x002fe20003f05270 */
[----:B------:R-:W-:Y:S01]  /*5fb0*/  @!P1 IMAD.HI.U32 R2, R29, R9, RZ ;  /* 0x000000091d029227 */ /* 0x000fe200078e00ff */
[----:B------:R-:W-:Y:S01]  /*5fc0*/  R2UR UR42, R14 ;  /* 0x000000000e2a72ca */ /* 0x000fe200000e0000 */
[----:B------:R-:W-:Y:S01]  /*5fd0*/  BSSY.RECONVERGENT B6, `(.L_x_112) ;  /* 0x0000031000067945 */ /* 0x000fe20003800200 */
[----:B------:R-:W-:Y:S01]  /*5fe0*/  R2UR UR41, R15 ;  /* 0x000000000f2972ca */ /* 0x000fe200000e0000 */
[C---:B------:R-:W-:Y:S01]  /*5ff0*/  @!P1 IMAD.HI.U32 R0, R30.reuse, R10, RZ ;  /* 0x0000000a1e009227 */ /* 0x040fe200078e00ff */
[----:B------:R-:W-:Y:S02]  /*6000*/  @!P1 SHF.R.U32.HI R2, RZ, R12, R2 ;  /* 0x0000000cff029219 */ /* 0x000fe40000011602 */
[----:B------:R-:W-:Y:S01]  /*6010*/  @!P1 ISETP.NE.AND P2, PT, R7, 0x1, PT ;  /* 0x000000010700980c */ /* 0x000fe20003f45270 */
[----:B------:R-:W-:Y:S01]  /*6020*/  VIADD R81, R81, 0x1 ;  /* 0x0000000151517836 */ /* 0x000fe20000000000 */
[----:B------:R-:W-:Y:S02]  /*6030*/  @!P1 SEL R2, R29, R2, !P0 ;  /* 0x000000021d029207 */ /* 0x000fe40004000000 */
[----:B------:R-:W-:Y:S02]  /*6040*/  @!P1 SHF.R.U32.HI R0, RZ, R11, R0 ;  /* 0x0000000bff009219 */ /* 0x000fe40000011600 */
[----:B------:R-:W-:Y:S01]  /*6050*/  LOP3.LUT P0, RZ, R69, 0x1b0, RZ, 0xc0, !PT ;  /* 0x000001b045ff7812 */ /* 0x000fe2000780c0ff */
[----:B------:R-:W-:Y:S01]  /*6060*/  USHF.L.U32 UR42, UR42, 0x6, URZ ;  /* 0x000000062a2a7899 */ /* 0x000fe200080006ff */
[----:B------:R-:W-:Y:S01]  /*6070*/  @!P1 SEL R3, R30, R0, !P2 ;  /* 0x000000001e039207 */ /* 0x000fe20005000000 */
[----:B------:R-:W-:Y:S01]  /*6080*/  USHF.L.U32 UR41, UR41, 0x7, URZ ;  /* 0x0000000729297899 */ /* 0x000fe200080006ff */
[----:B------:R-:W-:Y:S03]  /*6090*/  @P4 SHF.R.U32.HI R70, RZ, 0x10, R17 ;  /* 0x00000010ff464819 */ /* 0x000fe60000011611 */
[----:B------:R-:W-:Y:S02]  /*60a0*/  @!P1 IMAD.IADD R0, R2, 0x1, -R3 ;  /* 0x0000000102009824 */ /* 0x000fe400078e0a03 */
[----:B------:R-:W-:Y:S02]  /*60b0*/  @!P1 IMAD.IADD R2, R3, 0x1, -R2 ;  /* 0x0000000103029824 */ /* 0x000fe400078e0a02 */
[----:B------:R-:W-:Y:S02]  /*60c0*/  @!P1 IMAD R30, R0, R7, R30 ;  /* 0x00000007001e9224 */ /* 0x000fe400078e021e */
[----:B------:R-:W-:Y:S01]  /*60d0*/  @!P1 IMAD R29, R2, R8, R29 ;  /* 0x00000008021d9224 */ /* 0x000fe200078e021d */
[----:B------:R-:W-:Y:S06]  /*60e0*/  @!P0 BRA `(.L_x_113) ;  /* 0x00000000007c8947 */ /* 0x000fec0003800000 */
[----:B------:R-:W1:Y:S01]  /*60f0*/  LDCU.64 UR8, c[0x4][0x80] ;  /* 0x01001000ff0877ac */ /* 0x000e620008000a00 */
[----:B------:R-:W-:Y:S01]  /*6100*/  MOV R2, 0x0 ;  /* 0x0000000000027802 */ /* 0x000fe20000000f00 */
[----:B------:R-:W-:Y:S02]  /*6110*/  HFMA2 R12, -RZ, RZ, 0, 5.9604644775390625e-08 ;  /* 0x00000001ff0c7431 */ /* 0x000fe400000001ff */
[----:B------:R-:W-:Y:S01]  /*6120*/  IMAD.MOV.U32 R8, RZ, RZ, 0x70 ;  /* 0x00000070ff087424 */ /* 0x000fe200078e00ff */
[----:B------:R2:W3:Y:S01]  /*6130*/  LDC.64 R14, c[0x4][R2] ;  /* 0x01000000020e7b82 */ /* 0x0004e20000000a00 */
[----:B------:R-:W4:Y:S01]  /*6140*/  LDCU.64 UR6, c[0x4][0x88] ;  /* 0x01001100ff0677ac */ /* 0x000f220008000a00 */
[----:B------:R-:W-:Y:S01]  /*6150*/  IMAD.MOV.U32 R13, RZ, RZ, RZ ;  /* 0x000000ffff0d7224 */ /* 0x000fe200078e00ff */
[----:B------:R-:W2:Y:S01]  /*6160*/  LDCU.64 UR4, c[0x4][0x8] ;  /* 0x01000100ff0477ac */ /* 0x000ea20008000a00 */
[----:B-1----:R-:W-:Y:S01]  /*6170*/  MOV R5, UR9 ;  /* 0x0000000900057c02 */ /* 0x002fe20008000f00 */
[----:B------:R-:W-:Y:S01]  /*6180*/  IMAD.U32 R4, RZ, RZ, UR8 ;  /* 0x00000008ff047e24 */ /* 0x000fe2000f8e00ff */
[----:B----4-:R-:W-:Y:S01]  /*6190*/  MOV R7, UR7 ;  /* 0x0000000700077c02 */ /* 0x010fe20008000f00 */
[----:B------:R-:W-:Y:S01]  /*61a0*/  IMAD.U32 R6, RZ, RZ, UR6 ;  /* 0x00000006ff067e24 */ /* 0x000fe2000f8e00ff */
[----:B--2---:R-:W-:Y:S01]  /*61b0*/  MOV R11, UR5 ;  /* 0x00000005000b7c02 */ /* 0x004fe20008000f00 */
[----:B------:R-:W-:Y:S02]  /*61c0*/  IMAD.U32 R10, RZ, RZ, UR4 ;  /* 0x00000004ff0a7e24 */ /* 0x000fe4000f8e00ff */
[----:B------:R-:W-:Y:S07]  /*61d0*/  LEPC R20, `(.L_x_114) ;  /* 0x000000001014794e */ /* 0x000fee0000000000 */
[----:B---3-5:R-:W-:Y:S05]  /*61e0*/  CALL.ABS.NOINC R14 ;  /* 0x000000000e007343 */ /* 0x028fea0003c00000 */
.L_x_114:
[----:B------:R-:W1:Y:S01]  /*61f0*/  LDCU.64 UR8, c[0x4][0x80] ;  /* 0x01001000ff0877ac */ /* 0x000e620008000a00 */
[----:B------:R-:W2:Y:S01]  /*6200*/  LDC.64 R2, c[0x4][R2] ;  /* 0x0100000002027b82 */ /* 0x000ea20000000a00 */
[----:B------:R-:W-:Y:S02]  /*6210*/  HFMA2 R12, -RZ, RZ, 0, 5.9604644775390625e-08 ;  /* 0x00000001ff0c7431 */ /* 0x000fe400000001ff */
[----:B------:R-:W-:Y:S02]  /*6220*/  IMAD.MOV.U32 R8, RZ, RZ, 0x70 ;  /* 0x00000070ff087424 */ /* 0x000fe400078e00ff */
[----:B------:R-:W-:Y:S01]  /*6230*/  IMAD.MOV.U32 R13, RZ, RZ, RZ ;  /* 0x000000ffff0d7224 */ /* 0x000fe200078e00ff */
[----:B------:R-:W3:Y:S01]  /*6240*/  LDCU.64 UR6, c[0x4][0x88] ;  /* 0x01001100ff0677ac */ /* 0x000ee20008000a00 */
[----:B------:R-:W4:Y:S01]  /*6250*/  LDCU.64 UR4, c[0x4][0x8] ;  /* 0x01000100ff0477ac */ /* 0x000f220008000a00 */
[----:B-1----:R-:W-:Y:S02]  /*6260*/  MOV R4, UR8 ;  /* 0x0000000800047c02 */ /* 0x002fe40008000f00 */
[----:B------:R-:W-:Y:S02]  /*6270*/  MOV R5, UR9 ;  /* 0x0000000900057c02 */ /* 0x000fe40008000f00 */
[----:B---3--:R-:W-:Y:S01]  /*6280*/  MOV R7, UR7 ;  /* 0x0000000700077c02 */ /* 0x008fe20008000f00 */
[----:B------:R-:W-:Y:S01]  /*6290*/  IMAD.U32 R6, RZ, RZ, UR6 ;  /* 0x00000006ff067e24 */ /* 0x000fe2000f8e00ff */
[----:B----4-:R-:W-:Y:S01]  /*62a0*/  MOV R11, UR5 ;  /* 0x00000005000b7c02 */ /* 0x010fe20008000f00 */
[----:B------:R-:W-:Y:S02]  /*62b0*/  IMAD.U32 R10, RZ, RZ, UR4 ;  /* 0x00000004ff0a7e24 */ /* 0x000fe4000f8e00ff */
[----:B------:R-:W-:Y:S07]  /*62c0*/  LEPC R20, `(.L_x_113) ;  /* 0x000000001014794e */ /* 0x000fee0000000000 */
[----:B--2---:R-:W-:Y:S05]  /*62d0*/  CALL.ABS.NOINC R2 ;  /* 0x0000000002007343 */ /* 0x004fea0003c00000 */
.L_x_113:
[----:B------:R-:W-:Y:S05]  /*62e0*/  BSYNC.RECONVERGENT B6 ;  /* 0x0000000000067941 */ /* 0x000fea0003800200 */
.L_x_112:
[----:B------:R-:W-:Y:S01]  /*62f0*/  ISETP.NE.U32.AND P4, PT, R58, RZ, PT ;  /* 0x000000ff3a00720c */ /* 0x000fe20003f85070 */
[----:B------:R-:W-:Y:S01]  /*6300*/  UISETP.NE.AND UP2, UPT, UR50, URZ, UPT ;  /* 0x000000ff3200728c */ /* 0x000fe2000bf45270 */
[----:B------:R-:W-:Y:S01]  /*6310*/  ISETP.NE.U32.AND P2, PT, RZ, UR38, PT ;  /* 0x00000026ff007c0c */ /* 0x000fe2000bf45070 */
[----:B------:R-:W-:Y:S01]  /*6320*/  UISETP.NE.U32.AND UP1, UPT, UR44, URZ, UPT ;  /* 0x000000ff2c00728c */ /* 0x000fe2000bf25070 */
[----:B------:R-:W-:Y:S01]  /*6330*/  ISETP.NE.AND.EX P4, PT, R59, RZ, PT, P4 ;  /* 0x000000ff3b00720c */ /* 0x000fe20003f85340 */
[----:B------:R-:W-:Y:S01]  /*6340*/  UPLOP3.LUT UP0, UPT, UPT, UPT, UPT, 0x40, 0x4 ;  /* 0x000000000004789c */ /* 0x000fe20003f0e870 */
[----:B------:R-:W-:Y:S01]  /*6350*/  ISETP.NE.AND.EX P2, PT, RZ, UR39, PT, P2 ;  /* 0x00000027ff007c0c */ /* 0x000fe2000bf45320 */
[----:B------:R-:W-:Y:S01]  /*6360*/  UISETP.NE.AND.EX UP1, UPT, UR45, URZ, UPT, UP1 ;  /* 0x000000ff2d00728c */ /* 0x000fe2000bf25310 */
[----:B------:R-:W-:Y:S04]  /*6370*/  PLOP3.LUT P1, PT, PT, PT, UP2, 0x80, 0x8 ;  /* 0x000000000008781c */ /* 0x000fe80003f2f028 */
[----:B------:R-:W-:Y:S06]  /*6380*/  @UP2 UPLOP3.LUT UP0, UPT, UPT, UPT, UP1, 0x80, 0x8 ;  /* 0x000000000008289c */ /* 0x000fec0003f0f010 */
[----:B------:R-:W-:Y:S01]  /*6390*/  PLOP3.LUT P0, PT, PT, PT, UP0, 0x80, 0x8 ;  /* 0x000000000008781c */ /* 0x000fe20003f0f008 */
[----:B------:R-:W-:Y:S01]  /*63a0*/  @!UPT UIADD3 URZ, UPT, UPT, URZ, URZ, URZ ;  /* 0x000000fffffff290 */ /* 0x000fe2000fffe0ff */
[----:B------:R-:W-:Y:S11]  /*63b0*/  BRA.U !UP1, `(.L_x_115) ;  /* 0x0000000109387547 */ /* 0x000ff6000b800000 */
[----:B------:R-:W-:Y:S01]  /*63c0*/  UISETP.NE.U32.AND UP0, UPT, UR38, URZ, UPT ;  /* 0x000000ff2600728c */ /* 0x000fe2000bf05070 */
[----:B------:R-:W-:Y:S02]  /*63d0*/  HFMA2 R0, -RZ, RZ, 0, 5.9604644775390625e-08 ;  /* 0x00000001ff007431 */ /* 0x000fe400000001ff */
[----:B------:R-:W-:Y:S01]  /*63e0*/  IMAD.MOV.U32 R64, RZ, RZ, 0x1 ;  /* 0x00000001ff407424 */ /* 0x000fe200078e00ff */
[----:B------:R-:W-:Y:S06]  /*63f0*/  UISETP.NE.AND.EX UP0, UPT, UR39, URZ, UPT, UP0 ;  /* 0x000000ff2700728c */ /* 0x000fec000bf05300 */
[----:B------:R-:W-:Y:S05]  /*6400*/  PLOP3.LUT P3, PT, PT, PT, UP0, 0x80, 0x8 ;  /* 0x000000000008781c */ /* 0x000fea0003f6f008 */
[----:B------:R-:W1:Y:S01]  /*6410*/  @UP0 LDCU.64 UR6, c[0x0][0x888] ;  /* 0x00011100ff0607ac */ /* 0x000e620008000a00 */
[----:B------:R-:W-:Y:S07]  /*6420*/  @UP0 UIMAD UR4, UR36, UR44, URZ ;  /* 0x0000002c240402a4 */ /* 0x000fee000f8e02ff */
[----:B------:R-:W-:Y:S01]  /*6430*/  @!P3 PRMT R64, R0, 0x7610, R64 ;  /* 0x000076100040b816 */ /* 0x000fe20000000040 */
[----:B-1----:R-:W-:Y:S03]  /*6440*/  @UP0 UIMAD.WIDE UR6, UR4, 0x4, UR6 ;  /* 0x00000004040608a5 */ /* 0x002fe6000f8e0206 */
[----:B------:R-:W1:Y:S03]  /*6450*/  @!UP0 LDCU UR4, c[0x0][0x880] ;  /* 0x00011000ff0487ac */ /* 0x000e660008000800 */
[----:B------:R-:W-:Y:S01]  /*6460*/  IMAD.U32 R2, RZ, RZ, UR6 ;  /* 0x00000006ff027e24 */ /* 0x000fe2000f8e00ff */
[----:B------:R-:W-:Y:S05]  /*6470*/  MOV R3, UR7 ;  /* 0x0000000700037c02 */ /* 0x000fea0008000f00 */
[----:B-----5:R2:W5:Y:S02]  /*6480*/  @P3 LDG.E R35, desc[UR46][R2.64] ;  /* 0x0000002e02233981 */ /* 0x020564000c1e1900 */
[----:B-12---:R-:W-:Y:S02]  /*6490*/  @!P3 IMAD.U32 R35, RZ, RZ, UR4 ;  /* 0x00000004ff23be24 */ /* 0x006fe4000f8e00ff */
.L_x_115:
[----:B------:R-:W-:Y:S05]  /*64a0*/  @!P4 BRA `(.L_x_116) ;  /* 0x000000000020c947 */ /* 0x000fea0003800000 */
[----:B------:R-:W-:Y:S04]  /*64b0*/  ISETP.NE.U32.AND P3, PT, R56, RZ, PT ;  /* 0x000000ff3800720c */ /* 0x000fe80003f65070 */
[----:B------:R-:W-:Y:S11]  /*64c0*/  ISETP.NE.AND.EX P3, PT, R57, RZ, PT, P3 ;  /* 0x000000ff3900720c */ /* 0x000ff60003f65330 */
[----:B------:R-:W-:Y:S02]  /*64d0*/  @!UPT UIADD3 URZ, UPT, UPT, URZ, URZ, URZ ;  /* 0x000000fffffff290 */ /* 0x000fe4000fffe0ff */
[----:B------:R-:W1:Y:S01]  /*64e0*/  @P3 LDC.64 R2, c[0x0][0x8a8] ;  /* 0x00022a00ff023b82 */ /* 0x000e620000000a00 */
[----:B------:R-:W-:Y:S04]  /*64f0*/  @P3 IMAD R0, R58, UR36, RZ ;  /* 0x000000243a003c24 */ /* 0x000fe8000f8e02ff */
[----:B-1----:R-:W-:Y:S05]  /*6500*/  @P3 IMAD.WIDE R2, R0, 0x4, R2 ;  /* 0x0000000400023825 */ /* 0x002fea00078e0202 */
[----:B-----5:R1:W5:Y:S02]  /*6510*/  @P3 LDG.E R33, desc[UR46][R2.64] ;  /* 0x0000002e02213981 */ /* 0x020364000c1e1900 */
[----:B-1----:R-:W2:Y:S02]  /*6520*/  @!P3 LDC R33, c[0x0][0x8a0] ;  /* 0x00022800ff21bb82 */ /* 0x002ea40000000800 */
.L_x_116:
[----:B-----5:R-:W-:Y:S01]  /*6530*/  FSETP.NEU.AND P3, PT, R35, RZ, PT ;  /* 0x000000ff2300720b */ /* 0x020fe20003f6d000 */
[----:B------:R-:W-:Y:S01]  /*6540*/  BSSY B1, `(.L_x_117) ;  /* 0x0000039000017945 */ /* 0x000fe20003800000 */
[----:B------:R-:W-:Y:S01]  /*6550*/  SEL R3, RZ, 0xffffffff, P2 ;  /* 0xffffffffff037807 */ /* 0x000fe20001000000 */
[----:B------:R-:W-:Y:S01]  /*6560*/  IMAD.MOV.U32 R86, RZ, RZ, 0x1 ;  /* 0x00000001ff567424 */ /* 0x000fe200078e00ff */
[----:B------:R-:W-:Y:S01]  /*6570*/  @P1 LOP3.LUT P2, RZ, R64, 0xff, RZ, 0xc0, !PT ;  /* 0x000000ff40ff1812 */ /* 0x000fe2000784c0ff */
[----:B------:R-:W-:Y:S01]  /*6580*/  IMAD R34, R31, 0x40, R32 ;  /* 0x000000401f227824 */ /* 0x000fe200078e0220 */
[----:B------:R-:W-:Y:S01]  /*6590*/  @P1 SEL R0, RZ, 0xffffffff, P3 ;  /* 0xffffffffff001807 */ /* 0x000fe20001800000 */
[----:B------:R-:W-:Y:S01]  /*65a0*/  IMAD R82, R77, -0x10, R75 ;  /* 0xfffffff04d527824 */ /* 0x000fe200078e024b */
[----:B------:R-:W-:Y:S01]  /*65b0*/  LOP3.LUT R73, R73, 0x1, RZ, 0x3c, !PT ;  /* 0x0000000149497812 */ /* 0x000fe200078e3cff */
[----:B------:R-:W-:Y:S01]  /*65c0*/  IMAD.MOV.U32 R85, RZ, RZ, RZ ;  /* 0x000000ffff557224 */ /* 0x000fe200078e00ff */
[----:B------:R-:W-:Y:S02]  /*65d0*/  @P0 SEL R0, R3, R0, !P2 ;  /* 0x0000000003000207 */ /* 0x000fe40005000000 */
[----:B------:R-:W-:Y:S02]  /*65e0*/  CS2R R54, SRZ ;  /* 0x0000000000367805 */ /* 0x000fe4000001ff00 */
[----:B------:R-:W-:Y:S02]  /*65f0*/  LEA R84, R31, UR48, 0x3 ;  /* 0x000000301f547c11 */ /* 0x000fe4000f8e18ff */
[----:B------:R-:W-:Y:S02]  /*6600*/  CS2R R52, SRZ ;  /* 0x0000000000347805 */ /* 0x000fe4000001ff00 */
[----:B------:R-:W-:Y:S02]  /*6610*/  @P1 LOP3.LUT R0, R0, 0x1, RZ, 0xc0, !PT ;  /* 0x0000000100001812 */ /* 0x000fe400078ec0ff */
[----:B------:R-:W-:Y:S02]  /*6620*/  CS2R R50, SRZ ;  /* 0x0000000000327805 */ /* 0x000fe4000001ff00 */
[----:B------:R-:W-:Y:S02]  /*6630*/  PLOP3.LUT P2, PT, PT, PT, UP1, 0x80, 0x8 ;  /* 0x000000000008781c */ /* 0x000fe40003f4f018 */
[----:B------:R-:W-:Y:S02]  /*6640*/  CS2R R48, SRZ ;  /* 0x0000000000307805 */ /* 0x000fe4000001ff00 */
[----:B------:R-:W-:Y:S02]  /*6650*/  ISETP.NE.U32.OR P5, PT, R0, 0x1, !P1 ;  /* 0x000000010000780c */ /* 0x000fe40004fa5470 */
[----:B------:R-:W-:Y:S02]  /*6660*/  CS2R R46, SRZ ;  /* 0x00000000002e7805 */ /* 0x000fe4000001ff00 */
[----:B------:R-:W-:Y:S02]  /*6670*/  LOP3.LUT P4, R80, R64, 0xff, RZ, 0xc0, !PT ;  /* 0x000000ff40507812 */ /* 0x000fe4000788c0ff */
[----:B------:R-:W-:Y:S02]  /*6680*/  CS2R R44, SRZ ;  /* 0x00000000002c7805 */ /* 0x000fe4000001ff00 */
[----:B------:R-:W-:Y:S02]  /*6690*/  SEL R2, RZ, 0xffffffff, P3 ;  /* 0xffffffffff027807 */ /* 0x000fe40001800000 */
[----:B------:R-:W-:Y:S02]  /*66a0*/  CS2R R42, SRZ ;  /* 0x00000000002a7805 */ /* 0x000fe4000001ff00 */
[----:B------:R-:W-:Y:S02]  /*66b0*/  P2R R83, PR, RZ, 0x20 ;  /* 0x00000020ff537803 */ /* 0x000fe40000000000 */
[----:B------:R-:W-:Y:S02]  /*66c0*/  CS2R R40, SRZ ;  /* 0x0000000000287805 */ /* 0x000fe4000001ff00 */
[----:B------:R-:W-:Y:S02]  /*66d0*/  @P2 SEL R2, R3, R2, !P4 ;  /* 0x0000000203022207 */ /* 0x000fe40006000000 */
[----:B------:R-:W-:Y:S02]  /*66e0*/  @P5 SHF.L.U32 R0, R73, 0x1f, RZ ;  /* 0x0000001f49005819 */ /* 0x000fe400000006ff */
[----:B------:R-:W-:Y:S02]  /*66f0*/  LOP3.LUT R2, R2, 0x1, RZ, 0xc0, !PT ;  /* 0x0000000102027812 */ /* 0x000fe400078ec0ff */
[----:B------:R1:W3:Y:S02]  /*6700*/  @P5 SYNCS.PHASECHK.TRANS64.TRYWAIT P1, [UR48+0xc0], R0 ;  /* 0x0000c000ff0055a7 */ /* 0x0002e40008021130 */
[----:B------:R-:W-:Y:S04]  /*6710*/  ISETP.NE.U32.AND P2, PT, R2, 0x1, PT ;  /* 0x000000010200780c */ /* 0x000fe80003f45070 */
[----:B------:R-:W-:Y:S02]  /*6720*/  P2R R87, PR, RZ, 0x4 ;  /* 0x00000004ff577803 */ /* 0x000fe40000000000 */
[----:B-1----:R-:W-:Y:S04]  /*6730*/  SHF.L.U32 R0, R72, 0x1f, RZ ;  /* 0x0000001f48007819 */ /* 0x002fe800000006ff */
[----:B------:R1:W4:Y:S01]  /*6740*/  SYNCS.PHASECHK.TRANS64.TRYWAIT P0, [R84+URZ+0x130], R0 ;  /* 0x00013000540075a7 */ /* 0x00032200080011ff */
[----:B---3--:R-:W-:Y:S01]  /*6750*/  @P5 SEL R86, RZ, 0x1, !P1 ;  /* 0x00000001ff565807 */ /* 0x008fe20004800000 */
[----:B-1----:R-:W-:Y:S06]  /*6760*/  @!P5 BRA `(.L_x_118) ;  /* 0x000000000058d947 */ /* 0x002fec0003800000 */
[----:B------:R-:W-:Y:S01]  /*6770*/  IMAD.MOV.U32 R54, RZ, RZ, RZ ;  /* 0x000000ffff367224 */ /* 0x000fe200078e00ff */
[----:B------:R-:W-:Y:S01]  /*6780*/  ISETP.NE.AND P1, PT, R86, RZ, PT ;  /* 0x000000ff5600720c */ /* 0x000fe20003f25270 */
[----:B------:R-:W-:Y:S01]  /*6790*/  BSSY B0, `(.L_x_119) ;  /* 0x000000c000007945 */ /* 0x000fe20003800000 */
[----:B------:R-:W-:Y:S02]  /*67a0*/  CS2R R42, SRZ ;  /* 0x00000000002a7805 */ /* 0x000fe4000001ff00 */
[----:B------:R-:W-:Y:S02]  /*67b0*/  CS2R R40, SRZ ;  /* 0x0000000000287805 */ /* 0x000fe4000001ff00 */
[----:B------:R-:W-:Y:S02]  /*67c0*/  CS2R R46, SRZ ;  /* 0x00000000002e7805 */ /* 0x000fe4000001ff00 */
[----:B------:R-:W-:Y:S02]  /*67d0*/  CS2R R44, SRZ ;  /* 0x00000000002c7805 */ /* 0x000fe4000001ff00 */
[----:B------:R-:W-:Y:S02]  /*67e0*/  CS2R R50, SRZ ;  /* 0x0000000000327805 */ /* 0x000fe4000001ff00 */
[----:B------:R-:W-:Y:S02]  /*67f0*/  CS2R R48, SRZ ;  /* 0x0000000000307805 */ /* 0x000fe4000001ff00 */
[----:B------:R-:W-:Y:S01]  /*6800*/  CS2R R52, SRZ ;  /* 0x0000000000347805 */ /* 0x000fe2000001ff00 */
[----:B------:R-:W-:Y:S06]  /*6810*/  @P1 BRA `(.L_x_120) ;  /* 0x00000000000c1947 */ /* 0x000fec0003800000 */
[----:B------:R-:W-:Y:S04]  /*6820*/  SHF.L.U32 R3, R73, 0x1f, RZ ;  /* 0x0000001f49037819 */ /* 0x000fe800000006ff */
[----:B------:R-:W1:Y:S02]  /*6830*/  SYNCS.PHASECHK.TRANS64.TRYWAIT P1, [UR48+0xc0], R3 ;  /* 0x0000c003ff0075a7 */ /* 0x000e640008021130 */
[----:B-1----:R-:W-:Y:S05]  /*6840*/  @!P1 BRA `(.L_x_121) ;  /* 0x0000002c00bc9947 */ /* 0x002fea0003800000 */
.L_x_120:
[----:B------:R-:W-:Y:S05]  /*6850*/  BSYNC B0 ;  /* 0x0000000000007941 */ /* 0x000fea0003800000 */
.L_x_119:
[----:B------:R-:W-:Y:S01]  /*6860*/  ISETP.NE.AND P1, PT, R87, RZ, PT ;  /* 0x000000ff5700720c */ /* 0x000fe20003f25270 */
[----:B------:R-:W-:Y:S11]  /*6870*/  HFMA2 R85, -RZ, RZ, 0, 5.9604644775390625e-08 ;  /* 0x00000001ff557431 */ /* 0x000ff600000001ff */
[----:B------:R-:W-:Y:S01]  /*6880*/  @!UPT UIADD3 URZ, UPT, UPT, URZ, URZ, URZ ;  /* 0x000000fffffff290 */ /* 0x000fe2000fffe0ff */
[----:B------:R3:W1:Y:S04]  /*6890*/  @P1 LDS.128 R40, [R76] ;  /* 0x000000004c281984 */ /* 0x0006680000000c00 */
[----:B------:R3:W1:Y:S04]  /*68a0*/  @P1 LDS.128 R44, [R75+0x10] ;  /* 0x000010004b2c1984 */ /* 0x0006680000000c00 */
[----:B------:R3:W1:Y:S04]  /*68b0*/  @P1 LDS.128 R48, [R74+0x20] ;  /* 0x000020004a301984 */ /* 0x0006680000000c00 */
[----:B------:R3:W1:Y:S02]  /*68c0*/  @P1 LDS.128 R52, [R82+0x30] ;  /* 0x0000300052341984 */ /* 0x0006640000000c00 */
.L_x_118:
[----:B------:R-:W-:Y:S05]  /*68d0*/  BSYNC B1 ;  /* 0x0000000000017941 */ /* 0x000fea0003800000 */
.L_x_117:
[----:B-1----:R-:W-:Y:S04]  /*68e0*/  SHF.R.U32.HI R2, RZ, 0x15, R34 ;  /* 0x00000015ff027819 */ /* 0x002fe80000011622 */
[----:B------:R-:W-:Y:S01]  /*68f0*/  LOP3.LUT P1, RZ, R2, 0x3, R68, 0x48, !PT ;  /* 0x0000000302ff7812 */ /* 0x000fe20007824844 */
[----:B------:R-:W-:Y:S01]  /*6900*/  @!UPT UIADD3 URZ, UPT, UPT, URZ, URZ, URZ ;  /* 0x000000fffffff290 */ /* 0x000fe2000fffe0ff */
[----:B----4-:R-:W-:Y:S11]  /*6910*/  @P0 BRA `(.L_x_122) ;  /* 0x0000000000080947 */ /* 0x010ff60003800000 */
[----:B------:R-:W1:Y:S02]  /*6920*/  SYNCS.PHASECHK.TRANS64.TRYWAIT P0, [R84+URZ+0x130], R0 ;  /* 0x00013000540075a7 */ /* 0x000e6400080011ff */
[----:B-1----:R-:W-:Y:S05]  /*6930*/  @!P0 BRA `(.L_x_123) ;  /* 0x0000002c00988947 */ /* 0x002fea0003800000 */
.L_x_122:
[----:B------:R-:W-:Y:S05]  /*6940*/  @!P1 BRA `(.L_x_124) ;  /* 0x0000000000409947 */ /* 0x000fea0003800000 */
[----:B------:R-:W4:Y:S01]  /*6950*/  LDCU.64 UR8, c[0x4][0x70] ;  /* 0x01000e00ff0877ac */ /* 0x000f220008000a00 */
[----:B------:R-:W-:Y:S01]  /*6960*/  MOV R3, 0x0 ;  /* 0x0000000000037802 */ /* 0x000fe20000000f00 */
[----:B------:R-:W-:Y:S02]  /*6970*/  HFMA2 R12, -RZ, RZ, 0, 5.9604644775390625e-08 ;  /* 0x00000001ff0c7431 */ /* 0x000fe400000001ff */
[----:B------:R-:W-:Y:S02]  /*6980*/  IMAD.MOV.U32 R8, RZ, RZ, 0x192 ;  /* 0x00000192ff087424 */ /* 0x000fe400078e00ff */
[----:B------:R-:W-:Y:S01]  /*6990*/  IMAD.MOV.U32 R13, RZ, RZ, RZ ;  /* 0x000000ffff0d7224 */ /* 0x000fe200078e00ff */
[----:B------:R-:W5:Y:S01]  /*69a0*/  LDCU.64 UR6, c[0x4][0x78] ;  /* 0x01000f00ff0677ac */ /* 0x000f620008000a00 */
[----:B------:R-:W1:Y:S01]  /*69b0*/  LDC.64 R2, c[0x4][R3] ;  /* 0x0100000003027b82 */ /* 0x000e620000000a00 */
[----:B------:R-:W2:Y:S01]  /*69c0*/  LDCU.64 UR4, c[0x4][0x10] ;  /* 0x01000200ff0477ac */ /* 0x000ea20008000a00 */
[----:B----4-:R-:W-:Y:S01]  /*69d0*/  MOV R5, UR9 ;  /* 0x0000000900057c02 */ /* 0x010fe20008000f00 */
[----:B------:R-:W-:Y:S01]  /*69e0*/  IMAD.U32 R4, RZ, RZ, UR8 ;  /* 0x00000008ff047e24 */ /* 0x000fe2000f8e00ff */
[----:B-----5:R-:W-:Y:S01]  /*69f0*/  MOV R7, UR7 ;  /* 0x0000000700077c02 */ /* 0x020fe20008000f00 */
[----:B------:R-:W-:Y:S01]  /*6a00*/  IMAD.U32 R6, RZ, RZ, UR6 ;  /* 0x00000006ff067e24 */ /* 0x000fe2000f8e00ff */
[----:B--2---:R-:W-:Y:S01]  /*6a10*/  MOV R11, UR5 ;  /* 0x00000005000b7c02 */ /* 0x004fe20008000f00 */
[----:B------:R-:W-:Y:S02]  /*6a20*/  IMAD.U32 R10, RZ, RZ, UR4 ;  /* 0x00000004ff0a7e24 */ /* 0x000fe4000f8e00ff */
[----:B------:R-:W-:Y:S07]  /*6a30*/  LEPC R20, `(.L_x_124) ;  /* 0x000000001014794e */ /* 0x000fee0000000000 */
[----:B-1-3--:R-:W-:Y:S05]  /*6a40*/  CALL.ABS.NOINC R2 ;  /* 0x0000000002007343 */ /* 0x00afea0003c00000 */
.L_x_124:
[----:B------:R-:W-:Y:S05]  /*6a50*/  WARPSYNC.ALL ;  /* 0x0000000000007948 */ /* 0x000fea0003800000 */
[----:B------:R-:W-:Y:S01]  /*6a60*/  R2UR UR4, R34 ;  /* 0x00000000220472ca */ /* 0x000fe200000e0000 */
[----:B------:R-:W-:Y:S01]  /*6a70*/  BSSY.RECONVERGENT B0, `(.L_x_125) ;  /* 0x000003d000007945 */ /* 0x000fe20003800200 */
[----:B------:R-:W-:Y:S11]  /*6a80*/  ISETP.NE.AND P0, PT, R78, RZ, PT ;  /* 0x000000ff4e00720c */ /* 0x000ff60003f05270 */
[----:B------:R-:W1:Y:S02]  /*6a90*/  LDTM.x16 R4, tmem[UR4] ;  /* 0x00000004000479ee */ /* 0x000e640008240000 */
[C---:B-12---:R-:W-:Y:S01]  /*6aa0*/  FMUL R0, R33.reuse, R4 ;  /* 0x0000000421007220 */ /* 0x046fe20000400000 */
[C---:B------:R-:W-:Y:S01]  /*6ab0*/  FMUL R2, R33.reuse, R5 ;  /* 0x0000000521027220 */ /* 0x040fe20000400000 */
[C---:B------:R-:W-:Y:S01]  /*6ac0*/  FMUL R3, R33.reuse, R6 ;  /* 0x0000000621037220 */ /* 0x040fe20000400000 */
[----:B------:R-:W-:Y:S01]  /*6ad0*/  FMUL R7, R33, R7 ;  /* 0x0000000721077220 */ /* 0x000fe20000400000 */
[----:B------:R-:W-:Y:S01]  /*6ae0*/  FFMA R36, R35, R40, R0 ;  /* 0x0000002823247223 */ /* 0x000fe20000000000 */
        /* <DEDUP_REMOVED lines=10> */
[----:B------:R1:W-:Y:S01]  /*6b90*/  STS.128 [R76], R36 ;  /* 0x000000244c007388 */ /* 0x0003e20000000c00 */
        /* <DEDUP_REMOVED lines=8> */
[----:B------:R1:W-:Y:S01]  /*6c20*/  STS.128 [R75+0x10], R4 ;  /* 0x000010044b007388 */ /* 0x0003e20000000c00 */
[----:B------:R-:W-:Y:S01]  /*6c30*/  FMUL R13, R33, R17 ;  /* 0x00000011210d7220 */ /* 0x000fe20000400000 */
[----:B------:R-:W-:Y:S01]  /*6c40*/  FFMA R10, R35, R50, R10 ;  /* 0x00000032230a7223 */ /* 0x000fe2000000000a */
[----:B------:R-:W-:Y:S01]  /*6c50*/  FMUL R14, R33, R18 ;  /* 0x00000012210e7220 */ /* 0x000fe20000400000 */
[----:B------:R-:W-:Y:S01]  /*6c60*/  FFMA R11, R35, R51, R15 ;  /* 0x00000033230b7223 */ /* 0x000fe2000000000f */
[----:B------:R-:W-:Y:S01]  /*6c70*/  FMUL R19, R33, R19 ;  /* 0x0000001321137220 */ /* 0x000fe20000400000 */
[C---:B------:R-:W-:Y:S01]  /*6c80*/  FFMA R12, R35.reuse, R52, R12 ;  /* 0x00000034230c7223 */ /* 0x040fe2000000000c */
[C---:B------:R-:W-:Y:S01]  /*6c90*/  FFMA R13, R35.reuse, R53, R13 ;  /* 0x00000035230d7223 */ /* 0x040fe2000000000d */
[C---:B------:R-:W-:Y:S01]  /*6ca0*/  FFMA R14, R35.reuse, R54, R14 ;  /* 0x00000036230e7223 */ /* 0x040fe2000000000e */
[----:B------:R1:W-:Y:S01]  /*6cb0*/  STS.128 [R74+0x20], R8 ;  /* 0x000020084a007388 */ /* 0x0003e20000000c00 */
[----:B------:R-:W-:Y:S05]  /*6cc0*/  FFMA R15, R35, R55, R19 ;  /* 0x00000037230f7223 */ /* 0x000fea0000000013 */
[----:B------:R1:W-:Y:S01]  /*6cd0*/  STS.128 [R82+0x30], R12 ;  /* 0x0000300c52007388 */ /* 0x0003e20000000c00 */
[----:B------:R-:W-:Y:S01]  /*6ce0*/  @!PT LDS RZ, [RZ] ;  /* 0x00000000fffff984 */ /* 0x000fe20000000800 */
[----:B------:R-:W-:Y:S01]  /*6cf0*/  @!PT LDS RZ, [RZ] ;  /* 0x00000000fffff984 */ /* 0x000fe20000000800 */
[----:B------:R-:W-:Y:S01]  /*6d00*/  @!PT LDS RZ, [RZ] ;  /* 0x00000000fffff984 */ /* 0x000fe20000000800 */
[----:B------:R-:W-:Y:S01]  /*6d10*/  @!PT LDS RZ, [RZ] ;  /* 0x00000000fffff984 */ /* 0x000fe20000000800 */
[----:B------:R2:W-:Y:S06]  /*6d20*/  MEMBAR.ALL.CTA ;  /* 0x0000000000007992 */ /* 0x0005ec0000008000 */
[----:B--2---:R-:W2:Y:S02]  /*6d30*/  FENCE.VIEW.ASYNC.S ;  /* 0x00000000000073c6 */ /* 0x004ea40000000000 */
[----:B--2---:R-:W-:Y:S06]  /*6d40*/  BAR.SYNC.DEFER_BLOCKING 0x1, 0x80 ;  /* 0x0042000000007b1d */ /* 0x004fec0000010000 */
[----:B------:R-:W-:Y:S05]  /*6d50*/  @P0 BRA `(.L_x_126) ;  /* 0x0000000000380947 */ /* 0x000fea0003800000 */
[----:B------:R-:W-:Y:S02]  /*6d60*/  UIADD3 UR4, UPT, UPT, UR48, 0x200, URZ ;  /* 0x0000020030047890 */ /* 0x000fe4000fffe0ff */
[----:B------:R-:W-:Y:S01]  /*6d70*/  UIADD3 UR8, UP0, UPT, UR52, 0x680, URZ ;  /* 0x0000068034087890 */ /* 0x000fe2000ff1e0ff */
[----:B------:R-:W-:Y:S01]  /*6d80*/  UMOV UR43, UR36 ;  /* 0x00000024002b7c82 */ /* 0x000fe20008000000 */
[----:B------:R-:W-:Y:S02]  /*6d90*/  UIADD3 UR5, UPT, UPT, UR41, 0x40, URZ ;  /* 0x0000004029057890 */ /* 0x000fe4000fffe0ff */
[----:B------:R-:W-:Y:S01]  /*6da0*/  MOV R69, UR4 ;  /* 0x0000000400457c02 */ /* 0x000fe20008000f00 */
[----:B------:R-:W-:Y:S02]  /*6db0*/  UIADD3.X UR9, UPT, UPT, URZ, UR53, URZ, UP0, !UPT ;  /* 0x00000035ff097290 */ /* 0x000fe400087fe4ff */
[----:B------:R-:W-:Y:S01]  /*6dc0*/  UIADD3 UR4, UPT, UPT, UR48, 0x1200, URZ ;  /* 0x0000120030047890 */ /* 0x000fe2000fffe0ff */
[----:B------:R-:W-:Y:S01]  /*6dd0*/  R2UR UR40, R69 ;  /* 0x00000000452872ca */ /* 0x000fe200000e0000 */
[----:B------:R-:W-:Y:S01]  /*6de0*/  UMOV UR6, UR42 ;  /* 0x0000002a00067c82 */ /* 0x000fe20008000000 */
[----:B------:R-:W-:Y:S11]  /*6df0*/  UMOV UR7, UR36 ;  /* 0x0000002400077c82 */ /* 0x000ff60008000000 */
[----:B------:R2:W-:Y:S01]  /*6e00*/  UTMASTG.3D [UR40], [UR8] ;  /* 0x00000028080073b5 */ /* 0x0005e20008010000 */
[----:B------:R2:W-:Y:S01]  /*6e10*/  UTMASTG.3D [UR4], [UR8] ;  /* 0x00000004080073b5 */ /* 0x0005e20008010000 */
[----:B------:R0:W-:Y:S01]  /*6e20*/  UTMACMDFLUSH ;  /* 0x00000000000079b7 */ /* 0x0001e20000000000 */
[----:B--2---:R-:W-:Y:S04]  /*6e30*/  DEPBAR.LE SB0, 0x1 ;  /* 0x000080400000791a */ /* 0x004fe80000000000 */
.L_x_126:
[----:B------:R-:W-:Y:S05]  /*6e40*/  BSYNC.RECONVERGENT B0 ;  /* 0x0000000000007941 */ /* 0x000fea0003800200 */
.L_x_125:
[----:B------:R-:W-:Y:S01]  /*6e50*/  BAR.SYNC.DEFER_BLOCKING 0x1, 0x80 ;  /* 0x0042000000007b1d */ /* 0x000fe20000010000 */
[----:B------:R-:W-:Y:S01]  /*6e60*/  ISETP.NE.AND P1, PT, R83, RZ, PT ;  /* 0x000000ff5300720c */ /* 0x000fe20003f25270 */
[----:B------:R-:W-:Y:S01]  /*6e70*/  UISETP.NE.AND UP0, UPT, UR49, URZ, UPT ;  /* 0x000000ff3100728c */ /* 0x000fe2000bf05270 */
[----:B------:R-:W-:Y:S11]  /*6e80*/  LEA R2, R85, UR48, 0x3 ;  /* 0x0000003055027c11 */ /* 0x000ff6000f8e18ff */
[----:B------:R-:W-:Y:S01]  /*6e90*/  @P1 SHF.L.U32 R3, R73, 0x1f, RZ ;  /* 0x0000001f49031819 */ /* 0x000fe200000006ff */
[----:B------:R-:W-:Y:S06]  /*6ea0*/  BRA.U !UP0, `(.L_x_127) ;  /* 0x0000000108247547 */ /* 0x000fec000b800000 */
[----:B-1----:R-:W-:Y:S01]  /*6eb0*/  IMAD.U32 R4, RZ, RZ, UR51 ;  /* 0x00000033ff047e24 */ /* 0x002fe2000f8e00ff */
[----:B------:R-:W-:Y:S01]  /*6ec0*/  MOV R0, UR37 ;  /* 0x0000002500007c02 */ /* 0x000fe20008000f00 */
[----:B------:R-:W-:Y:S03]  /*6ed0*/  UIADD3 UR51, UPT, UPT, UR51, 0x1, URZ ;  /* 0x0000000133337890 */ /* 0x000fe6000fffe0ff */
[----:B------:R-:W-:Y:S01]  /*6ee0*/  @P1 LEA R4, R4, UR48, 0x3 ;  /* 0x0000003004041c11 */ /* 0x000fe2000f8e18ff */
[----:B------:R-:W-:Y:S04]  /*6ef0*/  UISETP.NE.AND UP0, UPT, UR51, 0x4, UPT ;  /* 0x000000043300788c */ /* 0x000fe8000bf05270 */
[----:B------:R-:W-:Y:S01]  /*6f00*/  @P1 VIADD R4, R4, 0xe0 ;  /* 0x000000e004041836 */ /* 0x000fe20000000000 */
[----:B------:R-:W-:Y:S04]  /*6f10*/  USEL UR51, UR51, URZ, UP0 ;  /* 0x000000ff33337287 */ /* 0x000fe80008000000 */
[----:B------:R-:W-:Y:S04]  /*6f20*/  @P1 PRMT R0, R0, 0x654, R4 ;  /* 0x0000065400001816 */ /* 0x000fe80000000004 */
[----:B------:R2:W-:Y:S04]  /*6f30*/  @P1 SYNCS.ARRIVE.TRANS64.RED.A1T0 RZ, [R0+URZ], RZ ;  /* 0x000000ff00ff19a7 */ /* 0x0005e800081004ff */
.L_x_127:
[----:B------:R-:W4:Y:S01]  /*6f40*/  @P1 SYNCS.PHASECHK.TRANS64.TRYWAIT P0, [R2+URZ+0xc0], R3 ;  /* 0x0000c003020015a7 */ /* 0x000f2200080011ff */
[----:B------:R-:W-:Y:S01]  /*6f50*/  BSSY B1, `(.L_x_128) ;  /* 0x0000016000017945 */ /* 0x000fe20003800000 */
[----:B----4-:R-:W-:Y:S03]  /*6f60*/  @P1 SEL R86, RZ, 0x1, !P0 ;  /* 0x00000001ff561807 */ /* 0x010fe60004000000 */
[----:B------:R-:W-:Y:S05]  /*6f70*/  @!P1 BRA `(.L_x_129) ;  /* 0x00000000004c9947 */ /* 0x000fea0003800000 */
[----:B------:R-:W-:Y:S01]  /*6f80*/  ISETP.NE.AND P0, PT, R86, RZ, PT ;  /* 0x000000ff5600720c */ /* 0x000fe20003f05270 */
[----:B------:R-:W-:Y:S01]  /*6f90*/  BSSY B0, `(.L_x_130) ;  /* 0x000000b000007945 */ /* 0x000fe20003800000 */
[----:B------:R-:W-:Y:S11]  /*6fa0*/  ISETP.NE.AND P1, PT, R87, RZ, PT ;  /* 0x000000ff5700720c */ /* 0x000ff60003f25270 */
[----:B------:R-:W-:Y:S02]  /*6fb0*/  @!UPT UIADD3 URZ, UPT, UPT, URZ, URZ, URZ ;  /* 0x000000fffffff290 */ /* 0x000fe4000fffe0ff */
[C---:B-1----:R-:W-:Y:S01]  /*6fc0*/  @P1 IMAD R6, R85.reuse, 0x2000, R76 ;  /* 0x0000200055061824 */ /* 0x042fe200078e024c */
[C---:B------:R-:W-:Y:S01]  /*6fd0*/  @P1 LEA R4, R85.reuse, R74, 0xd ;  /* 0x0000004a55041211 */ /* 0x040fe200078e68ff */
[C---:B------:R-:W-:Y:S02]  /*6fe0*/  @P1 IMAD R5, R85.reuse, 0x2000, R75 ;  /* 0x0000200055051824 */ /* 0x040fe400078e024b */
[----:B------:R-:W-:Y:S01]  /*6ff0*/  @P1 IMAD R3, R85, 0x2000, R82 ;  /* 0x0000200055031824 */ /* 0x000fe200078e0252 */
[----:B------:R-:W-:Y:S06]  /*7000*/  @P0 BRA `(.L_x_131) ;  /* 0x00000000000c0947 */ /* 0x000fec0003800000 */
[----:B--2---:R-:W-:Y:S04]  /*7010*/  SHF.L.U32 R0, R73, 0x1f, RZ ;  /* 0x0000001f49007819 */ /* 0x004fe800000006ff */
[----:B------:R-:W1:Y:S02]  /*7020*/  SYNCS.PHASECHK.TRANS64.TRYWAIT P0, [R2+URZ+0xc0], R0 ;  /* 0x0000c000020075a7 */ /* 0x000e6400080011ff */
[----:B-1----:R-:W-:Y:S05]  /*7030*/  @!P0 BRA `(.L_x_132) ;  /* 0x0000002400ec8947 */ /* 0x002fea0003800000 */
.L_x_131:
[----:B------:R-:W-:Y:S05]  /*7040*/  BSYNC B0 ;  /* 0x0000000000007941 */ /* 0x000fea0003800000 */
.L_x_130:
[----:B------:R-:W-:Y:S02]  /*7050*/  ISETP.NE.AND P0, PT, R87, RZ, PT ;  /* 0x000000ff5700720c */ /* 0x000fe40003f05270 */
[----:B------:R-:W-:Y:S11]  /*7060*/  IADD3 R85, PT, PT, R85, 0x1, RZ ;  /* 0x0000000155557810 */ /* 0x000ff60007ffe0ff */
[----:B------:R4:W1:Y:S04]  /*7070*/  @P0 LDS.128 R40, [R6] ;  /* 0x0000000006280984 */ /* 0x0008680000000c00 */
[----:B------:R4:W1:Y:S04]  /*7080*/  @P0 LDS.128 R44, [R5+0x10] ;  /* 0x00001000052c0984 */ /* 0x0008680000000c00 */
[----:B------:R4:W1:Y:S04]  /*7090*/  @P0 LDS.128 R48, [R4+0x20] ;  /* 0x0000200004300984 */ /* 0x0008680000000c00 */
[----:B------:R4:W1:Y:S02]  /*70a0*/  @P0 LDS.128 R52, [R3+0x30] ;  /* 0x0000300003340984 */ /* 0x0008640000000c00 */
.L_x_129:
[----:B------:R-:W-:Y:S05]  /*70b0*/  BSYNC B1 ;  /* 0x0000000000017941 */ /* 0x000fea0003800000 */
.L_x_128:
[----:B-12---:R-:W-:Y:S05]  /*70c0*/  VIADD R0, R34, 0x10 ;  /* 0x0000001022007836 */ /* 0x006fea0000000000 */
[----:B------:R-:W-:Y:S04]  /*70d0*/  SHF.R.U32.HI R0, RZ, 0x15, R0 ;  /* 0x00000015ff007819 */ /* 0x000fe80000011600 */
[----:B------:R-:W-:Y:S11]  /*70e0*/  LOP3.LUT P0, RZ, R0, 0x3, R68, 0x48, !PT ;  /* 0x0000000300ff7812 */ /* 0x000ff60007804844 */
[----:B------:R-:W-:Y:S02]  /*70f0*/  @!UPT UIADD3 URZ, UPT, UPT, URZ, URZ, URZ ;  /* 0x000000fffffff290 */ /* 0x000fe4000fffe0ff */
[----:B------:R-:W-:Y:S05]  /*7100*/  @!P0 BRA `(.L_x_133) ;  /* 0x0000000000408947 */ /* 0x000fea0003800000 */
[----:B------:R-:W1:Y:S01]  /*7110*/  LDCU.64 UR8, c[0x4][0x70] ;  /* 0x01000e00ff0877ac */ /* 0x000e620008000a00 */
[----:B----4-:R-:W-:Y:S01]  /*7120*/  MOV R3, 0x0 ;  /* 0x0000000000037802 */ /* 0x010fe20000000f00 */
[----:B------:R-:W-:Y:S02]  /*7130*/  HFMA2 R12, -RZ, RZ, 0, 5.9604644775390625e-08 ;  /* 0x00000001ff0c7431 */ /* 0x000fe400000001ff */
[----:B------:R-:W-:Y:S02]  /*7140*/  IMAD.MOV.U32 R8, RZ, RZ, 0x192 ;  /* 0x00000192ff087424 */ /* 0x000fe400078e00ff */
[----:B------:R-:W-:Y:S01]  /*7150*/  IMAD.MOV.U32 R13, RZ, RZ, RZ ;  /* 0x000000ffff0d7224 */ /* 0x000fe200078e00ff */
[----:B------:R-:W2:Y:S01]  /*7160*/  LDCU.64 UR6, c[0x4][0x78] ;  /* 0x01000f00ff0677ac */ /* 0x000ea20008000a00 */
[----:B------:R-:W4:Y:S01]  /*7170*/  LDC.64 R2, c[0x4][R3] ;  /* 0x0100000003027b82 */ /* 0x000f220000000a00 */
[----:B------:R-:W5:Y:S01]  /*7180*/  LDCU.64 UR4, c[0x4][0x10] ;  /* 0x01000200ff0477ac */ /* 0x000f620008000a00 */
[----:B-1----:R-:W-:Y:S01]  /*7190*/  MOV R5, UR9 ;  /* 0x0000000900057c02 */ /* 0x002fe20008000f00 */
[----:B------:R-:W-:Y:S01]  /*71a0*/  IMAD.U32 R4, RZ, RZ, UR8 ;  /* 0x00000008ff047e24 */ /* 0x000fe2000f8e00ff */
[----:B--2---:R-:W-:Y:S01]  /*71b0*/  MOV R7, UR7 ;  /* 0x0000000700077c02 */ /* 0x004fe20008000f00 */
[----:B------:R-:W-:Y:S01]  /*71c0*/  IMAD.U32 R6, RZ, RZ, UR6 ;  /* 0x00000006ff067e24 */ /* 0x000fe2000f8e00ff */
[----:B-----5:R-:W-:Y:S01]  /*71d0*/  MOV R11, UR5 ;  /* 0x00000005000b7c02 */ /* 0x020fe20008000f00 */
[----:B------:R-:W-:Y:S02]  /*71e0*/  IMAD.U32 R10, RZ, RZ, UR4 ;  /* 0x00000004ff0a7e24 */ /* 0x000fe4000f8e00ff */
[----:B------:R-:W-:Y:S07]  /*71f0*/  LEPC R20, `(.L_x_133) ;  /* 0x000000001014794e */ /* 0x000fee0000000000 */
[----:B---34-:R-:W-:Y:S05]  /*7200*/  CALL.ABS.NOINC R2 ;  /* 0x0000000002007343 */ /* 0x018fea0003c00000 */
.L_x_133:
[----:B------:R-:W-:Y:S05]  /*7210*/  WARPSYNC.ALL ;  /* 0x0000000000007948 */ /* 0x000fea0003800000 */
[----:B------:R-:W-:Y:S01]  /*7220*/  R2UR UR4, R34 ;  /* 0x00000000220472ca */ /* 0x000fe200000e0000 */
[----:B------:R-:W-:Y:S01]  /*7230*/  BSSY.RECONVERGENT B0, `(.L_x_134) ;  /* 0x0000045000007945 */ /* 0x000fe20003800200 */
[----:B------:R-:W-:Y:S02]  /*7240*/  ISETP.NE.AND P6, PT, R83, RZ, PT ;  /* 0x000000ff5300720c */ /* 0x000fe40003fc5270 */
[----:B------:R-:W-:Y:S02]  /*7250*/  ISETP.NE.AND P0, PT, R78, RZ, PT ;  /* 0x000000ff4e00720c */ /* 0x000fe40003f05270 */
[----:B------:R-:W-:Y:S07]  /*7260*/  MOV R20, UR51 ;  /* 0x0000003300147c02 */ /* 0x000fee0008000f00 */
[----:B----4-:R-:W1:Y:S02]  /*7270*/  LDTM.x16 R4, tmem[UR4+0x10] ;  /* 0x00001004000479ee */ /* 0x010e640008240000 */
[----:B------:R-:W-:Y:S01]  /*7280*/  @P6 LEA R20, R20, UR48, 0x3 ;  /* 0x0000003014146c11 */ /* 0x000fe2000f8e18ff */
[C---:B-1----:R-:W-:Y:S01]  /*7290*/  FMUL R0, R33.reuse, R4 ;  /* 0x0000000421007220 */ /* 0x042fe20000400000 */
        /* <DEDUP_REMOVED lines=33> */
[----:B------:R-:W-:Y:S01]  /*74b0*/  FFMA R15, R35, R55, R19 ;  /* 0x00000037230f7223 */ /* 0x000fe20000000013 */
[----:B------:R-:W-:Y:S02]  /*74c0*/  MOV R16, UR37 ;  /* 0x0000002500107c02 */ /* 0x000fe40008000f00 */
[----:B------:R-:W-:Y:S02]  /*74d0*/  @P6 IADD3 R17, PT, PT, R20, 0xe0, RZ ;  /* 0x000000e014116810 */ /* 0x000fe40007ffe0ff */
[----:B------:R1:W-:Y:S01]  /*74e0*/  STS.128 [R82+0x2030], R12 ;  /* 0x0020300c52007388 */ /* 0x0003e20000000c00 */
[----:B------:R-:W-:Y:S02]  /*74f0*/  LEA R0, R85, UR48, 0x3 ;  /* 0x0000003055007c11 */ /* 0x000fe4000f8e18ff */
[----:B------:R-:W-:Y:S01]  /*7500*/  @P6 PRMT R16, R16, 0x654, R17 ;  /* 0x0000065410106816 */ /* 0x000fe20000000011 */
[----:B------:R-:W-:Y:S01]  /*7510*/  @!PT LDS RZ, [RZ] ;  /* 0x00000000fffff984 */ /* 0x000fe20000000800 */
[----:B------:R-:W-:Y:S01]  /*7520*/  @!PT LDS RZ, [RZ] ;  /* 0x00000000fffff984 */ /* 0x000fe20000000800 */
[----:B------:R-:W-:Y:S01]  /*7530*/  @!PT LDS RZ, [RZ] ;  /* 0x00000000fffff984 */ /* 0x000fe20000000800 */
[----:B------:R-:W-:Y:S01]  /*7540*/  @!PT LDS RZ, [RZ] ;  /* 0x00000000fffff984 */ /* 0x000fe20000000800 */
[----:B------:R2:W-:Y:S06]  /*7550*/  MEMBAR.ALL.CTA ;  /* 0x0000000000007992 */ /* 0x0005ec0000008000 */
[----:B--2---:R-:W2:Y:S01]  /*7560*/  FENCE.VIEW.ASYNC.S ;  /* 0x00000000000073c6 */ /* 0x004ea20000000000 */
[----:B------:R-:W-:Y:S01]  /*7570*/  @P6 SHF.L.U32 R2, R73, 0x1f, RZ ;  /* 0x0000001f49026819 */ /* 0x000fe200000006ff */
[----:B--2---:R-:W-:Y:S06]  /*7580*/  BAR.SYNC.DEFER_BLOCKING 0x1, 0x80 ;  /* 0x0042000000007b1d */ /* 0x004fec0000010000 */
[----:B------:R-:W-:Y:S05]  /*7590*/  @P0 BRA `(.L_x_135) ;  /* 0x0000000000380947 */ /* 0x000fea0003800000 */
[----:B------:R-:W-:Y:S02]  /*75a0*/  UIADD3 UR12, UP0, UPT, UR52, 0x680, URZ ;  /* 0x00000680340c7890 */ /* 0x000fe4000ff1e0ff */
[----:B------:R-:W-:Y:S02]  /*75b0*/  UIADD3 UR9, UPT, UPT, UR41, 0x10, URZ ;  /* 0x0000001029097890 */ /* 0x000fe4000fffe0ff */
[----:B------:R-:W-:Y:S02]  /*75c0*/  UIADD3 UR8, UPT, UPT, UR48, 0x2200, URZ ;  /* 0x0000220030087890 */ /* 0x000fe4000fffe0ff */
[----:B------:R-:W-:Y:S01]  /*75d0*/  UIADD3.X UR13, UPT, UPT, URZ, UR53, URZ, UP0, !UPT ;  /* 0x00000035ff0d7290 */ /* 0x000fe200087fe4ff */
[----:B------:R-:W-:Y:S01]  /*75e0*/  UMOV UR10, UR42 ;  /* 0x0000002a000a7c82 */ /* 0x000fe20008000000 */
[----:B------:R-:W-:Y:S01]  /*75f0*/  UMOV UR11, UR36 ;  /* 0x00000024000b7c82 */ /* 0x000fe20008000000 */
[----:B------:R-:W-:Y:S02]  /*7600*/  UIADD3 UR5, UPT, UPT, UR41, 0x50, URZ ;  /* 0x0000005029057890 */ /* 0x000fe4000fffe0ff */
[----:B------:R-:W-:Y:S01]  /*7610*/  UIADD3 UR4, UPT, UPT, UR48, 0x3200, URZ ;  /* 0x0000320030047890 */ /* 0x000fe2000fffe0ff */
[----:B------:R-:W-:Y:S03]  /*7620*/  UMOV UR6, UR42 ;  /* 0x0000002a00067c82 */ /* 0x000fe60008000000 */
[----:B------:R2:W-:Y:S01]  /*7630*/  UTMASTG.3D [UR8], [UR12] ;  /* 0x000000080c0073b5 */ /* 0x0005e20008010000 */
[----:B------:R-:W-:Y:S04]  /*7640*/  UMOV UR7, UR36 ;  /* 0x0000002400077c82 */ /* 0x000fe80008000000 */
[----:B------:R2:W-:Y:S01]  /*7650*/  UTMASTG.3D [UR4], [UR12] ;  /* 0x000000040c0073b5 */ /* 0x0005e20008010000 */
[----:B------:R0:W-:Y:S01]  /*7660*/  UTMACMDFLUSH ;  /* 0x00000000000079b7 */ /* 0x0001e20000000000 */
[----:B--2---:R-:W-:Y:S04]  /*7670*/  DEPBAR.LE SB0, 0x1 ;  /* 0x000080400000791a */ /* 0x004fe80000000000 */
.L_x_135:
[----:B------:R-:W-:Y:S05]  /*7680*/  BSYNC.RECONVERGENT B0 ;  /* 0x0000000000007941 */ /* 0x000fea0003800200 */
.L_x_134:
[----:B------:R-:W-:Y:S01]  /*7690*/  BAR.SYNC.DEFER_BLOCKING 0x1, 0x80 ;  /* 0x0042000000007b1d */ /* 0x000fe20000010000 */
[----:B------:R-:W-:Y:S04]  /*76a0*/  UIADD3 UR40, UPT, UPT, UR51, 0x1, URZ ;  /* 0x0000000133287890 */ /* 0x000fe8000fffe0ff */
[----:B------:R-:W-:Y:S04]  /*76b0*/  UISETP.NE.AND UP0, UPT, UR40, 0x4, UPT ;  /* 0x000000042800788c */ /* 0x000fe8000bf05270 */
[----:B------:R-:W-:Y:S01]  /*76c0*/  USEL UR40, UR40, URZ, UP0 ;  /* 0x000000ff28287287 */ /* 0x000fe20008000000 */
[----:B------:R2:W-:Y:S01]  /*76d0*/  @P6 SYNCS.ARRIVE.TRANS64.RED.A1T0 RZ, [R16+URZ], RZ ;  /* 0x000000ff10ff69a7 */ /* 0x0005e200081004ff */
[----:B------:R-:W-:Y:S01]  /*76e0*/  BSSY B1, `(.L_x_136) ;  /* 0x0000017000017945 */ /* 0x000fe20003800000 */
[----:B------:R-:W4:Y:S02]  /*76f0*/  @P6 SYNCS.PHASECHK.TRANS64.TRYWAIT P0, [R0+URZ+0xc0], R2 ;  /* 0x0000c002000065a7 */ /* 0x000f2400080011ff */
[----:B----4-:R-:W-:Y:S01]  /*7700*/  @P6 SEL R86, RZ, 0x1, !P0 ;  /* 0x00000001ff566807 */ /* 0x010fe20004000000 */
[----:B--2---:R-:W-:Y:S06]  /*7710*/  @!P6 BRA `(.L_x_137) ;  /* 0x00000000004ce947 */ /* 0x004fec0003800000 */
        /* <DEDUP_REMOVED lines=9> */
[----:B------:R-:W-:Y:S04]  /*77b0*/  SHF.L.U32 R6, R73, 0x1f, RZ ;  /* 0x0000001f49067819 */ /* 0x000fe800000006ff */
[----:B------:R-:W1:Y:S02]  /*77c0*/  SYNCS.PHASECHK.TRANS64.TRYWAIT P0, [R0+URZ+0xc0], R6 ;  /* 0x0000c006000075a7 */ /* 0x000e6400080011ff */
[----:B-1----:R-:W-:Y:S05]  /*77d0*/  @!P0 BRA `(.L_x_140) ;  /* 0x0000002000188947 */ /* 0x002fea0003800000 */
.L_x_139:
[----:B------:R-:W-:Y:S05]  /*77e0*/  BSYNC B0 ;  /* 0x0000000000007941 */ /* 0x000fea0003800000 */
.L_x_138:
[----:B------:R-:W-:Y:S02]  /*77f0*/  ISETP.NE.AND P0, PT, R87, RZ, PT ;  /* 0x000000ff5700720c */ /* 0x000fe40003f05270 */
[----:B------:R-:W-:Y:S11]  /*7800*/  IADD3 R85, PT, PT, R85, 0x1, RZ ;  /* 0x0000000155557810 */ /* 0x000ff60007ffe0ff */
[----:B------:R2:W4:Y:S04]  /*7810*/  @P0 LDS.128 R40, [R5] ;  /* 0x0000000005280984 */ /* 0x0005280000000c00 */
[----:B------:R2:W1:Y:S04]  /*7820*/  @P0 LDS.128 R44, [R4+0x10] ;  /* 0x00001000042c0984 */ /* 0x0004680000000c00 */
[----:B------:R2:W1:Y:S04]  /*7830*/  @P0 LDS.128 R48, [R3+0x20] ;  /* 0x0000200003300984 */ /* 0x0004680000000c00 */
[----:B------:R2:W1:Y:S02]  /*7840*/  @P0 LDS.128 R52, [R2+0x30] ;  /* 0x0000300002340984 */ /* 0x0004640000000c00 */
.L_x_137:
[----:B------:R-:W-:Y:S05]  /*7850*/  BSYNC B1 ;  /* 0x0000000000017941 */ /* 0x000fea0003800000 */
.L_x_136:
[----:B-1----:R-:W-:Y:S05]  /*7860*/  VIADD R0, R34, 0x20 ;  /* 0x0000002022007836 */ /* 0x002fea0000000000 */
[----:B------:R-:W-:Y:S04]  /*7870*/  SHF.R.U32.HI R0, RZ, 0x15, R0 ;  /* 0x00000015ff007819 */ /* 0x000fe80000011600 */
[----:B------:R-:W-:Y:S11]  /*7880*/  LOP3.LUT P0, RZ, R0, 0x3, R68, 0x48, !PT ;  /* 0x0000000300ff7812 */ /* 0x000ff60007804844 */
[----:B------:R-:W-:Y:S02]  /*7890*/  @!UPT UIADD3 URZ, UPT, UPT, URZ, URZ, URZ ;  /* 0x000000fffffff290 */ /* 0x000fe4000fffe0ff */
[----:B------:R-:W-:Y:S05]  /*78a0*/  @!P0 BRA `(.L_x_141) ;  /* 0x0000000000408947 */ /* 0x000fea0003800000 */
[----:B------:R-:W1:Y:S01]  /*78b0*/  LDCU.64 UR8, c[0x4][0x70] ;  /* 0x01000e00ff0877ac */ /* 0x000e620008000a00 */
[----:B--2---:R-:W-:Y:S01]  /*78c0*/  MOV R3, 0x0 ;  /* 0x0000000000037802 */ /* 0x004fe20000000f00 */
[----:B------:R-:W-:Y:S02]  /*78d0*/  HFMA2 R12, -RZ, RZ, 0, 5.9604644775390625e-08 ;  /* 0x00000001ff0c7431 */ /* 0x000fe400000001ff */
[----:B------:R-:W-:Y:S02]  /*78e0*/  IMAD.MOV.U32 R8, RZ, RZ, 0x192 ;  /* 0x00000192ff087424 */ /* 0x000fe400078e00ff */
[----:B------:R-:W-:Y:S01]  /*78f0*/  IMAD.MOV.U32 R13, RZ, RZ, RZ ;  /* 0x000000ffff0d7224 */ /* 0x000fe200078e00ff */
[----:B------:R-:W2:Y:S01]  /*7900*/  LDCU.64 UR6, c[0x4][0x78] ;  /* 0x01000f00ff0677ac */ /* 0x000ea20008000a00 */
[----:B------:R-:W3:Y:S01]  /*7910*/  LDC.64 R2, c[0x4][R3] ;  /* 0x0100000003027b82 */ /* 0x000ee20000000a00 */
        /* <DEDUP_REMOVED lines=9> */
.L_x_141:
[----:B------:R-:W-:Y:S05]  /*79b0*/  WARPSYNC.ALL ;  /* 0x0000000000007948 */ /* 0x000fea0003800000 */
[----:B------:R-:W-:Y:S01]  /*79c0*/  R2UR UR4, R34 ;  /* 0x00000000220472ca */ /* 0x000fe200000e0000 */
[----:B------:R-:W-:Y:S01]  /*79d0*/  BSSY.RECONVERGENT B0, `(.L_x_142) ;  /* 0x0000045000007945 */ /* 0x000fe20003800200 */
[----:B------:R-:W-:Y:S02]  /*79e0*/  ISETP.NE.AND P6, PT, R83, RZ, PT ;  /* 0x000000ff5300720c */ /* 0x000fe40003fc5270 */
[----:B------:R-:W-:Y:S02]  /*79f0*/  ISETP.NE.AND P0, PT, R78, RZ, PT ;  /* 0x000000ff4e00720c */ /* 0x000fe40003f05270 */
[----:B------:R-:W-:Y:S07]  /*7a00*/  MOV R20, UR40 ;  /* 0x0000002800147c02 */ /* 0x000fee0008000f00 */
[----:B--2---:R-:W1:Y:S02]  /*7a10*/  LDTM.x16 R4, tmem[UR4+0x20] ;  /* 0x00002004000479ee */ /* 0x004e640008240000 */
[----:B------:R-:W-:Y:S01]  /*7a20*/  @P6 LEA R20, R20, UR48, 0x3 ;  /* 0x0000003014146c11 */ /* 0x000fe2000f8e18ff */
[C---:B-1----:R-:W-:Y:S01]  /*7a30*/  FMUL R0, R33.reuse, R4 ;  /* 0x0000000421007220 */ /* 0x042fe20000400000 */
[C---:B------:R-:W-:Y:S01]  /*7a40*/  FMUL R2, R33.reuse, R5 ;  /* 0x0000000521027220 */ /* 0x040fe20000400000 */
[C---:B------:R-:W-:Y:S01]  /*7a50*/  FMUL R3, R33.reuse, R6 ;  /* 0x0000000621037220 */ /* 0x040fe20000400000 */
[----:B------:R-:W-:Y:S01]  /*7a60*/  FMUL R7, R33, R7 ;  /* 0x0000000721077220 */ /* 0x000fe20000400000 */
[----:B----4-:R-:W-:Y:S01]  /*7a70*/  FFMA R36, R35, R40, R0 ;  /* 0x0000002823247223 */ /* 0x010fe20000000000 */
        /* <DEDUP_REMOVED lines=58> */
.L_x_143:
[----:B------:R-:W-:Y:S05]  /*7e20*/  BSYNC.RECONVERGENT B0 ;  /* 0x0000000000007941 */ /* 0x000fea0003800200 */
.L_x_142:
        /* <DEDUP_REMOVED lines=21> */
.L_x_147:
[----:B------:R-:W-:Y:S05]  /*7f80*/  BSYNC B0 ;  /* 0x0000000000007941 */ /* 0x000fea0003800000 */
.L_x_146:
[----:B------:R-:W-:Y:S11]  /*7f90*/  ISETP.NE.AND P0, PT, R87, RZ, PT ;  /* 0x000000ff5700720c */ /* 0x000ff60003f05270 */
[----:B------:R-:W-:Y:S02]  /*7fa0*/  @!UPT UIADD3 URZ, UPT, UPT, URZ, URZ, URZ ;  /* 0x000000fffffff290 */ /* 0x000fe4000fffe0ff */
[----:B------:R2:W4:Y:S04]  /*7fb0*/  @P0 LDS.128 R40, [R4] ;  /* 0x0000000004280984 */ /* 0x0005280000000c00 */
[----:B------:R2:W1:Y:S04]  /*7fc0*/  @P0 LDS.128 R44, [R3+0x10] ;  /* 0x00001000032c0984 */ /* 0x0004680000000c00 */
[----:B------:R2:W1:Y:S04]  /*7fd0*/  @P0 LDS.128 R48, [R2+0x20] ;  /* 0x0000200002300984 */ /* 0x0004680000000c00 */
[----:B------:R2:W1:Y:S02]  /*7fe0*/  @P0 LDS.128 R52, [R85+0x30] ;  /* 0x0000300055340984 */ /* 0x0004640000000c00 */
.L_x_145:
[----:B------:R-:W-:Y:S05]  /*7ff0*/  BSYNC B1 ;  /* 0x0000000000017941 */ /* 0x000fea0003800000 */
.L_x_144:
        /* <DEDUP_REMOVED lines=21> */
.L_x_149:
[----:B------:R-:W-:Y:S01]  /*8150*/  ISETP.NE.AND P0, PT, R78, RZ, PT ;  /* 0x000000ff4e00720c */ /* 0x000fe20003f05270 */
[----:B------:R-:W-:Y:S05]  /*8160*/  WARPSYNC.ALL ;  /* 0x0000000000007948 */ /* 0x000fea0003800000 */
[----:B------:R-:W-:Y:S01]  /*8170*/  R2UR UR4, R34 ;  /* 0x00000000220472ca */ /* 0x000fe200000e0000 */
[----:B------:R-:W-:Y:S01]  /*8180*/  BSSY.RECONVERGENT B0, `(.L_x_150) ;  /* 0x0000040000007945 */ /* 0x000fe20003800200 */
[----:B------:R-:W-:Y:S04]  /*8190*/  IADD3 R84, PT, PT, R84, 0x150, RZ ;  /* 0x0000015054547810 */ /* 0x000fe80007ffe0ff */
[----:B------:R-:W-:Y:S07]  /*81a0*/  LOP3.LUT R84, R84, 0xfefffff8, RZ, 0xc0, !PT ;  /* 0xfefffff854547812 */ /* 0x000fee00078ec0ff */
[----:B--2---:R-:W1:Y:S01]  /*81b0*/  LDTM.x16 R4, tmem[UR4+0x30] ;  /* 0x00003004000479ee */ /* 0x004e620008240000 */
[----:B------:R-:W-:Y:S01]  /*81c0*/  NOP ;  /* 0x0000000000007918 */ /* 0x000fe20000000000 */
[----:B-1----:R1:W-:Y:S01]  /*81d0*/  SYNCS.ARRIVE.TRANS64.RED.A1T0 RZ, [R84+URZ], RZ ;  /* 0x000000ff54ff79a7 */ /* 0x0023e200081004ff */
[C---:B------:R-:W-:Y:S01]  /*81e0*/  FMUL R0, R33.reuse, R4 ;  /* 0x0000000421007220 */ /* 0x040fe20000400000 */
        /* <DEDUP_REMOVED lines=57> */
.L_x_151:
[----:B------:R-:W-:Y:S05]  /*8580*/  BSYNC.RECONVERGENT B0 ;  /* 0x0000000000007941 */ /* 0x000fea0003800200 */
.L_x_150:
[----:B------:R-:W-:Y:S01]  /*8590*/  BAR.SYNC.DEFER_BLOCKING 0x1, 0x80 ;  /* 0x0042000000007b1d */ /* 0x000fe20000010000 */
[----:B------:R-:W-:Y:S01]  /*85a0*/  UISETP.NE.AND UP0, UPT, UR49, -0x4, UPT ;  /* 0xfffffffc3100788c */ /* 0x000fe2000bf05270 */
[----:B------:R-:W-:Y:S08]  /*85b0*/  IADD3 R31, PT, PT, R31, 0x1, RZ ;  /* 0x000000011f1f7810 */ /* 0x000ff00007ffe0ff */
[----:B------:R-:W-:Y:S05]  /*85c0*/  BRA.U !UP0, `(.L_x_152) ;  /* 0x0000000108287547 */ /* 0x000fea000b800000 */
[----:B------:R-:W-:Y:S01]  /*85d0*/  ISETP.NE.AND P0, PT, R83, RZ, PT ;  /* 0x000000ff5300720c */ /* 0x000fe20003f05270 */
[----:B------:R-:W-:Y:S01]  /*85e0*/  IMAD.U32 R2, RZ, RZ, UR51 ;  /* 0x00000033ff027e24 */ /* 0x000fe2000f8e00ff */
[----:B------:R-:W-:Y:S01]  /*85f0*/  UIADD3 UR51, UPT, UPT, UR51, 0x1, URZ ;  /* 0x0000000133337890 */ /* 0x000fe2000fffe0ff */
[----:B------:R-:W-:Y:S03]  /*8600*/  IMAD.U32 R0, RZ, RZ, UR37 ;  /* 0x00000025ff007e24 */ /* 0x000fe6000f8e00ff */
[----:B------:R-:W-:Y:S04]  /*8610*/  UISETP.NE.AND UP0, UPT, UR51, 0x4, UPT ;  /* 0x000000043300788c */ /* 0x000fe8000bf05270 */
[----:B------:R-:W-:Y:S03]  /*8620*/  USEL UR51, UR51, URZ, UP0 ;  /* 0x000000ff33337287 */ /* 0x000fe60008000000 */
[----:B------:R-:W-:Y:S05]  /*8630*/  @P0 LEA R2, R2, UR48, 0x3 ;  /* 0x0000003002020c11 */ /* 0x000fea000f8e18ff */
[----:B------:R-:W-:Y:S05]  /*8640*/  @P0 VIADD R2, R2, 0xe0 ;  /* 0x000000e002020836 */ /* 0x000fea0000000000 */
[----:B------:R-:W-:Y:S04]  /*8650*/  @P0 PRMT R0, R0, 0x654, R2 ;  /* 0x0000065400000816 */ /* 0x000fe80000000002 */
[----:B------:R2:W-:Y:S03]  /*8660*/  @P0 SYNCS.ARRIVE.TRANS64.RED.A1T0 RZ, [R0+URZ], RZ ;  /* 0x000000ff00ff09a7 */ /* 0x0005e600081004ff */
.L_x_152:
[----:B------:R-:W-:Y:S01]  /*8670*/  ISETP.NE.AND P2, PT, R79, RZ, PT ;  /* 0x000000ff4f00720c */ /* 0x000fe20003f45270 */
[----:B------:R-:W-:Y:S01]  /*8680*/  UIADD3 UR49, UPT, UPT, UR49, 0x4, URZ ;  /* 0x0000000431317890 */ /* 0x000fe2000fffe0ff */
[----:B------:R-:W-:Y:S01]  /*8690*/  ISETP.NE.AND P0, PT, R81, 0x2, PT ;  /* 0x000000025100780c */ /* 0x000fe20003f05270 */
[----:B-1----:R-:W-:Y:S01]  /*86a0*/  IMAD.IADD R15, R29, 0x1, R62 ;  /* 0x000000011d0f7824 */ /* 0x002fe200078e023e */
[----:B------:R-:W-:Y:S01]  /*86b0*/  ISETP.NE.AND P1, PT, R31, 0x4, PT ;  /* 0x000000041f00780c */ /* 0x000fe20003f25270 */
[----:B------:R-:W-:Y:S01]  /*86c0*/  IMAD.IADD R14, R30, 0x1, R63 ;  /* 0x000000011e0e7824 */ /* 0x000fe200078e023f */
[----:B------:R-:W-:Y:S02]  /*86d0*/  SEL R2, RZ, 0x1, P0 ;  /* 0x00000001ff027807 */ /* 0x000fe40000000000 */
[----:B--2---:R-:W-:Y:S02]  /*86e0*/  SEL R0, RZ, 0x1, P1 ;  /* 0x00000001ff007807 */ /* 0x004fe40000800000 */
[----:B------:R-:W-:Y:S02]  /*86f0*/  LOP3.LUT R71, R71, R2, RZ, 0x3c, !PT ;  /* 0x0000000247477212 */ /* 0x000fe400078e3cff */
[----:B------:R-:W-:Y:S02]  /*8700*/  LOP3.LUT R72, R72, R0, RZ, 0x3c, !PT ;  /* 0x0000000048487212 */ /* 0x000fe400078e3cff */
[----:B------:R-:W-:Y:S02]  /*8710*/  @P2 R2UR UR36, R70 ;  /* 0x00000000462422ca */ /* 0x000fe400000e0000 */
[----:B------:R-:W-:Y:S02]  /*8720*/  SEL R81, R81, RZ, P0 ;  /* 0x000000ff51517207 */ /* 0x000fe40000000000 */
[----:B------:R-:W-:Y:S01]  /*8730*/  SEL R31, R31, RZ, P1 ;  /* 0x000000ff1f1f7207 */ /* 0x000fe20000800000 */
[----:B------:R-:W-:Y:S10]  /*8740*/  @P2 BRA `(.L_x_153) ;  /* 0xffffffd400082947 */ /* 0x000ff4000383ffff */
[----:B------:R-:W-:-:S09]  /*8750*/  UISETP.NE.AND UP0, UPT, UR50, URZ, UPT ;  /* 0x000000ff3200728c */ /* 0x000fd2000bf05270 */
[----:B------:R-:W-:Y:S05]  /*8760*/  BRA.U !UP0, `(.L_x_154) ;  /* 0x0000000108487547 */ /* 0x000fea000b800000 */
[----:B------:R-:W1:Y:S02]  /*8770*/  LDCU.64 UR4, c[0x0][0x890] ;  /* 0x00011200ff0477ac */ /* 0x000e640008000a00 */
[----:B-1----:R-:W-:-:S04]  /*8780*/  UISETP.NE.U32.AND UP0, UPT, UR4, URZ, UPT ;  /* 0x000000ff0400728c */ /* 0x002fc8000bf05070 */
[----:B------:R-:W-:-:S09]  /*8790*/  UISETP.NE.AND.EX UP0, UPT, UR5, URZ, UPT, UP0 ;  /* 0x000000ff0500728c */ /* 0x000fd2000bf05300 */
[----:B------:R-:W-:Y:S05]  /*87a0*/  BRA.U UP0, `(.L_x_155) ;  /* 0x00000001000c7547 */ /* 0x000fea000b800000 */
[----:B------:R-:W-:-:S13]  /*87b0*/  FSETP.NEU.AND P0, PT, R35, RZ, PT ;  /* 0x000000ff2300720b */ /* 0x000fda0003f0d000 */
[----:B------:R-:W-:Y:S05]  /*87c0*/  @!P0 EXIT ;  /* 0x000000000000894d */ /* 0x000fea0003800000 */
[----:B------:R-:W-:Y:S05]  /*87d0*/  BRA `(.L_x_154) ;  /* 0x00000000002c7947 */ /* 0x000fea0003800000 */
.L_x_155:
[----:B------:R-:W-:Y:S01]  /*87e0*/  ISETP.NE.AND P0, PT, R80, RZ, PT ;  /* 0x000000ff5000720c */ /* 0x000fe20003f05270 */
[----:B------:R-:W-:-:S12]  /*87f0*/  BSSY.RECONVERGENT B0, `(.L_x_154) ;  /* 0x0000009000007945 */ /* 0x000fd80003800200 */
[----:B------:R-:W-:Y:S05]  /*8800*/  @P0 BRA `(.L_x_156) ;  /* 0x0000000000140947 */ /* 0x000fea0003800000 */
[----:B------:R-:W1:Y:S02]  /*8810*/  LDCU.64 UR4, c[0x0][0x888] ;  /* 0x00011100ff0477ac */ /* 0x000e640008000a00 */
[----:B-1----:R-:W-:-:S04]  /*8820*/  ISETP.NE.U32.AND P0, PT, RZ, UR4, PT ;  /* 0x00000004ff007c0c */ /* 0x002fc8000bf05070 */
[----:B------:R-:W-:-:S13]  /*8830*/  ISETP.NE.AND.EX P0, PT, RZ, UR5, PT, P0 ;  /* 0x00000005ff007c0c */ /* 0x000fda000bf05300 */
[----:B------:R-:W-:Y:S05]  /*8840*/  @!P0 EXIT ;  /* 0x000000000000894d */ /* 0x000fea0003800000 */
[----:B------:R-:W-:Y:S05]  /*8850*/  BRA `(.L_x_157) ;  /* 0x0000000000087947 */ /* 0x000fea0003800000 */
.L_x_156:
[----:B------:R-:W-:-:S13]  /*8860*/  FSETP.NEU.AND P0, PT, R35, RZ, PT ;  /* 0x000000ff2300720b */ /* 0x000fda0003f0d000 */
[----:B------:R-:W-:Y:S05]  /*8870*/  @!P0 EXIT ;  /* 0x000000000000894d */ /* 0x000fea0003800000 */
.L_x_157:
[----:B------:R-:W-:Y:S05]  /*8880*/  BSYNC.RECONVERGENT B0 ;  /* 0x0000000000007941 */ /* 0x000fea0003800200 */
.L_x_154:
[----:B------:R-:W-:Y:S01]  /*8890*/  ULEA UR4, UR51, UR48, 0x3 ;  /* 0x0000003033047291 */ /* 0x000fe2000f8e18ff */
[----:B------:R-:W-:-:S04]  /*88a0*/  DEPBAR.LE SB0, 0x0 ;  /* 0x000080000000791a */ /* 0x000fc80000000000 */
[----:B------:R-:W-:-:S04]  /*88b0*/  UIADD3 UR4, UPT, UPT, UR4, 0xe0, URZ ;  /* 0x000000e004047890 */ /* 0x000fc8000fffe0ff */
[----:B------:R-:W-:-:S09]  /*88c0*/  UPRMT UR4, UR37, 0x654, UR4 ;  /* 0x0000065425047896 */ /* 0x000fd20008000004 */
[----:B------:R-:W-:Y:S01]  /*88d0*/  SYNCS.ARRIVE.TRANS64.RED.A1T0 RZ, [UR4], RZ ;  /* 0x000000ffffff79a7 */ /* 0x000fe20008100404 */
[----:B------:R-:W-:Y:S05]  /*88e0*/  EXIT ;  /* 0x000000000000794d */ /* 0x000fea0003800000 */
.L_x_25:
[----:B--2---:R2:W4:Y:S02]  /*88f0*/  SYNCS.PHASECHK.TRANS64.TRYWAIT P0, [R2+URZ+0x180], R3 ;  /* 0x00018003020075a7 */ /* 0x00452400080011ff */
[----:B----4-:R-:W-:Y:S05]  /*8900*/  @!P0 NANOSLEEP.SYNCS 0x989680 ;  /* 0x009896800000895d */ /* 0x010fea0003900000 */
[----:B------:R-:W4:Y:S02]  /*8910*/  @!P0 SYNCS.PHASECHK.TRANS64 P0, [R2+URZ+0x180], R3 ;  /* 0x00018003020085a7 */ /* 0x000f2400080010ff */
[----:B----4-:R-:W-:Y:S05]  /*8920*/  @!P0 BRA `(.L_x_25) ;  /* 0xfffffffc00f08947 */ /* 0x010fea000383ffff */
[----:B------:R-:W-:Y:S05]  /*8930*/  BRA `(.L_x_158) ;  /* 0xffffff8c00fc7947 */ /* 0x000fea000383ffff */
.L_x_28:
[----:B------:R-:W-:-:S07]  /*8940*/  MOV R2, UR33 ;  /* 0x0000002100027c02 */ /* 0x000fce0008000f00 */
.L_x_159:
[----:B-1----:R1:W2:Y:S02]  /*8950*/  SYNCS.PHASECHK.TRANS64.TRYWAIT P0, [R2+URZ+0x60], R4 ;  /* 0x00006004020075a7 */ /* 0x0022a400080011ff */
[----:B--2---:R-:W-:Y:S05]  /*8960*/  @!P0 NANOSLEEP.SYNCS 0x989680 ;  /* 0x009896800000895d */ /* 0x004fea0003900000 */
[----:B------:R-:W2:Y:S02]  /*8970*/  @!P0 SYNCS.PHASECHK.TRANS64 P0, [R2+URZ+0x60], R4 ;  /* 0x00006004020085a7 */ /* 0x000ea400080010ff */
[----:B--2---:R-:W-:Y:S05]  /*8980*/  @!P0 BRA `(.L_x_159) ;  /* 0xfffffffc00f08947 */ /* 0x004fea000383ffff */
[----:B------:R-:W-:Y:S05]  /*8990*/  BRA `(.L_x_27) ;  /* 0xffffff9000607947 */ /* 0x000fea000383ffff */
.L_x_35:
[----:B-1----:R-:W-:-:S07]  /*89a0*/  MOV R2, UR17 ;  /* 0x0000001100027c02 */ /* 0x002fce0008000f00 */
.L_x_160:
[----:B-1----:R1:W2:Y:S02]  /*89b0*/  SYNCS.PHASECHK.TRANS64.TRYWAIT P0, [R2+URZ+0x60], R4 ;  /* 0x00006004020075a7 */ /* 0x0022a400080011ff */
[----:B--2---:R-:W-:Y:S05]  /*89c0*/  @!P0 NANOSLEEP.SYNCS 0x989680 ;  /* 0x009896800000895d */ /* 0x004fea0003900000 */
[----:B------:R-:W2:Y:S02]  /*89d0*/  @!P0 SYNCS.PHASECHK.TRANS64 P0, [R2+URZ+0x60], R4 ;  /* 0x00006004020085a7 */ /* 0x000ea400080010ff */
[----:B--2---:R-:W-:Y:S05]  /*89e0*/  @!P0 BRA `(.L_x_160) ;  /* 0xfffffffc00f08947 */ /* 0x004fea000383ffff */
[----:B------:R-:W-:Y:S05]  /*89f0*/  BRA `(.L_x_34) ;  /* 0xffffff9400187947 */ /* 0x000fea000383ffff */
.L_x_40:
[----:B-1----:R1:W2:Y:S02]  /*8a00*/  SYNCS.PHASECHK.TRANS64.TRYWAIT P0, [R2+URZ+0x110], R3 ;  /* 0x00011003020075a7 */ /* 0x0022a400080011ff */
[----:B--2---:R-:W-:Y:S05]  /*8a10*/  @!P0 NANOSLEEP.SYNCS 0x989680 ;  /* 0x009896800000895d */ /* 0x004fea0003900000 */
[----:B------:R-:W2:Y:S02]  /*8a20*/  @!P0 SYNCS.PHASECHK.TRANS64 P0, [R2+URZ+0x110], R3 ;  /* 0x00011003020085a7 */ /* 0x000ea400080010ff */
[----:B--2---:R-:W-:Y:S05]  /*8a30*/  @!P0 BRA `(.L_x_40) ;  /* 0xfffffffc00f08947 */ /* 0x004fea000383ffff */
[----:B------:R-:W-:Y:S05]  /*8a40*/  BRA `(.L_x_161) ;  /* 0xffffff9400b87947 */ /* 0x000fea000383ffff */
.L_x_44:
[----:B---3--:R-:W-:-:S07]  /*8a50*/  MOV R0, UR4 ;  /* 0x0000000400007c02 */ /* 0x008fce0008000f00 */
.L_x_162:
[----:B-1----:R1:W2:Y:S02]  /*8a60*/  SYNCS.PHASECHK.TRANS64.TRYWAIT P0, [R0+URZ], R2 ;  /* 0x00000002000075a7 */ /* 0x0022a400080011ff */
[----:B--2---:R-:W-:Y:S05]  /*8a70*/  @!P0 NANOSLEEP.SYNCS 0x989680 ;  /* 0x009896800000895d */ /* 0x004fea0003900000 */
[----:B------:R-:W2:Y:S02]  /*8a80*/  @!P0 SYNCS.PHASECHK.TRANS64 P0, [R0+URZ], R2 ;  /* 0x00000002000085a7 */ /* 0x000ea400080010ff */
[----:B--2---:R-:W-:Y:S05]  /*8a90*/  @!P0 BRA `(.L_x_162) ;  /* 0xfffffffc00f08947 */ /* 0x004fea000383ffff */
[----:B------:R-:W-:Y:S05]  /*8aa0*/  BRA `(.L_x_163) ;  /* 0xffffff9c00287947 */ /* 0x000fea000383ffff */
.L_x_45:
[----:B---3--:R-:W-:-:S07]  /*8ab0*/  MOV R0, UR4 ;  /* 0x0000000400007c02 */ /* 0x008fce0008000f00 */
.L_x_164:
[----:B-1----:R1:W2:Y:S02]  /*8ac0*/  SYNCS.PHASECHK.TRANS64.TRYWAIT P0, [R0+URZ], R3 ;  /* 0x00000003000075a7 */ /* 0x0022a400080011ff */
[----:B--2---:R-:W-:Y:S05]  /*8ad0*/  @!P0 NANOSLEEP.SYNCS 0x989680 ;  /* 0x009896800000895d */ /* 0x004fea0003900000 */
[----:B------:R-:W2:Y:S02]  /*8ae0*/  @!P0 SYNCS.PHASECHK.TRANS64 P0, [R0+URZ], R3 ;  /* 0x00000003000085a7 */ /* 0x000ea400080010ff */
[----:B--2---:R-:W-:Y:S05]  /*8af0*/  @!P0 BRA `(.L_x_164) ;  /* 0xfffffffc00f08947 */ /* 0x004fea000383ffff */
[----:B------:R-:W-:Y:S05]  /*8b00*/  BRA `(.L_x_165) ;  /* 0xffffff9c00347947 */ /* 0x000fea000383ffff */
.L_x_46:
[----:B---3--:R-:W-:-:S07]  /*8b10*/  MOV R0, UR4 ;  /* 0x0000000400007c02 */ /* 0x008fce0008000f00 */
.L_x_166:
[----:B-1----:R1:W2:Y:S02]  /*8b20*/  SYNCS.PHASECHK.TRANS64.TRYWAIT P0, [R0+URZ], R3 ;  /* 0x00000003000075a7 */ /* 0x0022a400080011ff */
[----:B--2---:R-:W-:Y:S05]  /*8b30*/  @!P0 NANOSLEEP.SYNCS 0x989680 ;  /* 0x009896800000895d */ /* 0x004fea0003900000 */
[----:B------:R-:W2:Y:S02]  /*8b40*/  @!P0 SYNCS.PHASECHK.TRANS64 P0, [R0+URZ], R3 ;  /* 0x00000003000085a7 */ /* 0x000ea400080010ff */
[----:B--2---:R-:W-:Y:S05]  /*8b50*/  @!P0 BRA `(.L_x_166) ;  /* 0xfffffffc00f08947 */ /* 0x004fea000383ffff */
[----:B------:R-:W-:Y:S05]  /*8b60*/  BRA `(.L_x_167) ;  /* 0xffffff9c00407947 */ /* 0x000fea000383ffff */
.L_x_47:
[----:B---3--:R-:W-:-:S07]  /*8b70*/  MOV R0, UR4 ;  /* 0x0000000400007c02 */ /* 0x008fce0008000f00 */
.L_x_168:
[----:B-1----:R1:W2:Y:S02]  /*8b80*/  SYNCS.PHASECHK.TRANS64.TRYWAIT P0, [R0+URZ], R3 ;  /* 0x00000003000075a7 */ /* 0x0022a400080011ff */
[----:B--2---:R-:W-:Y:S05]  /*8b90*/  @!P0 NANOSLEEP.SYNCS 0x989680 ;  /* 0x009896800000895d */ /* 0x004fea0003900000 */
[----:B------:R-:W2:Y:S02]  /*8ba0*/  @!P0 SYNCS.PHASECHK.TRANS64 P0, [R0+URZ], R3 ;  /* 0x00000003000085a7 */ /* 0x000ea400080010ff */
[----:B--2---:R-:W-:Y:S05]  /*8bb0*/  @!P0 BRA `(.L_x_168) ;  /* 0xfffffffc00f08947 */ /* 0x004fea000383ffff */
[----:B------:R-:W-:Y:S05]  /*8bc0*/  BRA `(.L_x_169) ;  /* 0xffffff9c004c7947 */ /* 0x000fea000383ffff */
.L_x_48:
[----:B---3--:R-:W-:-:S07]  /*8bd0*/  MOV R0, UR4 ;  /* 0x0000000400007c02 */ /* 0x008fce0008000f00 */
.L_x_170:
[----:B-1----:R1:W2:Y:S02]  /*8be0*/  SYNCS.PHASECHK.TRANS64.TRYWAIT P0, [R0+URZ], R3 ;  /* 0x00000003000075a7 */ /* 0x0022a400080011ff */
[----:B--2---:R-:W-:Y:S05]  /*8bf0*/  @!P0 NANOSLEEP.SYNCS 0x989680 ;  /* 0x009896800000895d */ /* 0x004fea0003900000 */
[----:B------:R-:W2:Y:S02]  /*8c00*/  @!P0 SYNCS.PHASECHK.TRANS64 P0, [R0+URZ], R3 ;  /* 0x00000003000085a7 */ /* 0x000ea400080010ff */
[----:B--2---:R-:W-:Y:S05]  /*8c10*/  @!P0 BRA `(.L_x_170) ;  /* 0xfffffffc00f08947 */ /* 0x004fea000383ffff */
[----:B------:R-:W-:Y:S05]  /*8c20*/  BRA `(.L_x_171) ;  /* 0xffffff9c00587947 */ /* 0x000fea000383ffff */
.L_x_49:
[----:B---3--:R-:W-:-:S07]  /*8c30*/  MOV R0, UR4 ;  /* 0x0000000400007c02 */ /* 0x008fce0008000f00 */
.L_x_172:
[----:B-1----:R1:W2:Y:S02]  /*8c40*/  SYNCS.PHASECHK.TRANS64.TRYWAIT P0, [R0+URZ], R3 ;  /* 0x00000003000075a7 */ /* 0x0022a400080011ff */
[----:B--2---:R-:W-:Y:S05]  /*8c50*/  @!P0 NANOSLEEP.SYNCS 0x989680 ;  /* 0x009896800000895d */ /* 0x004fea0003900000 */
[----:B------:R-:W2:Y:S02]  /*8c60*/  @!P0 SYNCS.PHASECHK.TRANS64 P0, [R0+URZ], R3 ;  /* 0x00000003000085a7 */ /* 0x000ea400080010ff */
[----:B--2---:R-:W-:Y:S05]  /*8c70*/  @!P0 BRA `(.L_x_172) ;  /* 0xfffffffc00f08947 */ /* 0x004fea000383ffff */
[----:B------:R-:W-:Y:S05]  /*8c80*/  BRA `(.L_x_173) ;  /* 0xffffff9c00647947 */ /* 0x000fea000383ffff */
.L_x_50:
[----:B---3--:R-:W-:-:S07]  /*8c90*/  MOV R0, UR4 ;  /* 0x0000000400007c02 */ /* 0x008fce0008000f00 */
.L_x_174:
[----:B-1----:R1:W2:Y:S02]  /*8ca0*/  SYNCS.PHASECHK.TRANS64.TRYWAIT P0, [R0+URZ], R3 ;  /* 0x00000003000075a7 */ /* 0x0022a400080011ff */
[----:B--2---:R-:W-:Y:S05]  /*8cb0*/  @!P0 NANOSLEEP.SYNCS 0x989680 ;  /* 0x009896800000895d */ /* 0x004fea0003900000 */
[----:B------:R-:W2:Y:S02]  /*8cc0*/  @!P0 SYNCS.PHASECHK.TRANS64 P0, [R0+URZ], R3 ;  /* 0x00000003000085a7 */ /* 0x000ea400080010ff */
[----:B--2---:R-:W-:Y:S05]  /*8cd0*/  @!P0 BRA `(.L_x_174) ;  /* 0xfffffffc00f08947 */ /* 0x004fea000383ffff */
[----:B------:R-:W-:Y:S05]  /*8ce0*/  BRA `(.L_x_175) ;  /* 0xffffff9c00707947 */ /* 0x000fea000383ffff */
.L_x_51:
[----:B---3--:R-:W-:-:S07]  /*8cf0*/  MOV R0, UR4 ;  /* 0x0000000400007c02 */ /* 0x008fce0008000f00 */
.L_x_176:
[----:B-1----:R1:W2:Y:S02]  /*8d00*/  SYNCS.PHASECHK.TRANS64.TRYWAIT P0, [R0+URZ], R3 ;  /* 0x00000003000075a7 */ /* 0x0022a400080011ff */
[----:B--2---:R-:W-:Y:S05]  /*8d10*/  @!P0 NANOSLEEP.SYNCS 0x989680 ;  /* 0x009896800000895d */ /* 0x004fea0003900000 */
[----:B------:R-:W2:Y:S02]  /*8d20*/  @!P0 SYNCS.PHASECHK.TRANS64 P0, [R0+URZ], R3 ;  /* 0x00000003000085a7 */ /* 0x000ea400080010ff */
[----:B--2---:R-:W-:Y:S05]  /*8d30*/  @!P0 BRA `(.L_x_176) ;  /* 0xfffffffc00f08947 */ /* 0x004fea000383ffff */
[----:B------:R-:W-:Y:S05]  /*8d40*/  BRA `(.L_x_177) ;  /* 0xffffff9c007c7947 */ /* 0x000fea000383ffff */
.L_x_52:
[----:B---3--:R-:W-:-:S07]  /*8d50*/  MOV R0, UR4 ;  /* 0x0000000400007c02 */ /* 0x008fce0008000f00 */
.L_x_178:
[----:B-1----:R1:W2:Y:S02]  /*8d60*/  SYNCS.PHASECHK.TRANS64.TRYWAIT P0, [R0+URZ], R3 ;  /* 0x00000003000075a7 */ /* 0x0022a400080011ff */
[----:B--2---:R-:W-:Y:S05]  /*8d70*/  @!P0 NANOSLEEP.SYNCS 0x989680 ;  /* 0x009896800000895d */ /* 0x004fea0003900000 */
[----:B------:R-:W2:Y:S02]  /*8d80*/  @!P0 SYNCS.PHASECHK.TRANS64 P0, [R0+URZ], R3 ;  /* 0x00000003000085a7 */ /* 0x000ea400080010ff */
[----:B--2---:R-:W-:Y:S05]  /*8d90*/  @!P0 BRA `(.L_x_178) ;  /* 0xfffffffc00f08947 */ /* 0x004fea000383ffff */
[----:B------:R-:W-:Y:S05]  /*8da0*/  BRA `(.L_x_179) ;  /* 0xffffff9c00887947 */ /* 0x000fea000383ffff */
.L_x_53:
[----:B---3--:R-:W-:-:S07]  /*8db0*/  MOV R0, UR4 ;  /* 0x0000000400007c02 */ /* 0x008fce0008000f00 */
.L_x_180:
[----:B-1----:R1:W2:Y:S02]  /*8dc0*/  SYNCS.PHASECHK.TRANS64.TRYWAIT P0, [R0+URZ], R3 ;  /* 0x00000003000075a7 */ /* 0x0022a400080011ff */
[----:B--2---:R-:W-:Y:S05]  /*8dd0*/  @!P0 NANOSLEEP.SYNCS 0x989680 ;  /* 0x009896800000895d */ /* 0x004fea0003900000 */
[----:B------:R-:W2:Y:S02]  /*8de0*/  @!P0 SYNCS.PHASECHK.TRANS64 P0, [R0+URZ], R3 ;  /* 0x00000003000085a7 */ /* 0x000ea400080010ff */
[----:B--2---:R-:W-:Y:S05]  /*8df0*/  @!P0 BRA `(.L_x_180) ;  /* 0xfffffffc00f08947 */ /* 0x004fea000383ffff */
[----:B------:R-:W-:Y:S05]  /*8e00*/  BRA `(.L_x_181) ;  /* 0xffffff9c00947947 */ /* 0x000fea000383ffff */
.L_x_54:
[----:B---3--:R-:W-:-:S07]  /*8e10*/  MOV R0, UR4 ;  /* 0x0000000400007c02 */ /* 0x008fce0008000f00 */
.L_x_182:
[----:B-1----:R1:W2:Y:S02]  /*8e20*/  SYNCS.PHASECHK.TRANS64.TRYWAIT P0, [R0+URZ], R3 ;  /* 0x00000003000075a7 */ /* 0x0022a400080011ff */
[----:B--2---:R-:W-:Y:S05]  /*8e30*/  @!P0 NANOSLEEP.SYNCS 0x989680 ;  /* 0x009896800000895d */ /* 0x004fea0003900000 */
[----:B------:R-:W2:Y:S02]  /*8e40*/  @!P0 SYNCS.PHASECHK.TRANS64 P0, [R0+URZ], R3 ;  /* 0x00000003000085a7 */ /* 0x000ea400080010ff */
[----:B--2---:R-:W-:Y:S05]  /*8e50*/  @!P0 BRA `(.L_x_182) ;  /* 0xfffffffc00f08947 */ /* 0x004fea000383ffff */
[----:B------:R-:W-:Y:S05]  /*8e60*/  BRA `(.L_x_183) ;  /* 0xffffff9c00a07947 */ /* 0x000fea000383ffff */
.L_x_57:
[----:B-1----:R1:W2:Y:S02]  /*8e70*/  SYNCS.PHASECHK.TRANS64.TRYWAIT P0, [R0+URZ+0x170], R4 ;  /* 0x00017004000075a7 */ /* 0x0022a400080011ff */
[----:B--2---:R-:W-:Y:S05]  /*8e80*/  @!P0 NANOSLEEP.SYNCS 0x989680 ;  /* 0x009896800000895d */ /* 0x004fea0003900000 */
[----:B------:R-:W2:Y:S02]  /*8e90*/  @!P0 SYNCS.PHASECHK.TRANS64 P0, [R0+URZ+0x170], R4 ;  /* 0x00017004000085a7 */ /* 0x000ea400080010ff */
[----:B--2---:R-:W-:Y:S05]  /*8ea0*/  @!P0 BRA `(.L_x_57) ;  /* 0xfffffffc00f08947 */ /* 0x004fea000383ffff */
[----:B------:R-:W-:Y:S05]  /*8eb0*/  BRA `(.L_x_184) ;  /* 0xffffffa000007947 */ /* 0x000fea000383ffff */
.L_x_58:
[----:B------:R-:W-:-:S07]  /*8ec0*/  MOV R0, UR5 ;  /* 0x0000000500007c02 */ /* 0x000fce0008000f00 */
.L_x_185:
[----:B-1----:R1:W2:Y:S02]  /*8ed0*/  SYNCS.PHASECHK.TRANS64.TRYWAIT P0, [R0+URZ+0x120], R5 ;  /* 0x00012005000075a7 */ /* 0x0022a400080011ff */
[----:B--2---:R-:W-:Y:S05]  /*8ee0*/  @!P0 NANOSLEEP.SYNCS 0x989680 ;  /* 0x009896800000895d */ /* 0x004fea0003900000 */
[----:B------:R-:W2:Y:S02]  /*8ef0*/  @!P0 SYNCS.PHASECHK.TRANS64 P0, [R0+URZ+0x120], R5 ;  /* 0x00012005000085a7 */ /* 0x000ea400080010ff */
[----:B--2---:R-:W-:Y:S05]  /*8f00*/  @!P0 BRA `(.L_x_185) ;  /* 0xfffffffc00f08947 */ /* 0x004fea000383ffff */
[----:B------:R-:W-:Y:S05]  /*8f10*/  BRA `(.L_x_186) ;  /* 0xffffffa000107947 */ /* 0x000fea000383ffff */
.L_x_59:
[----:B-1----:R1:W2:Y:S02]  /*8f20*/  SYNCS.PHASECHK.TRANS64.TRYWAIT P1, [R0+URZ+0x110], R4 ;  /* 0x00011004000075a7 */ /* 0x0022a400080211ff */
[----:B--2---:R-:W-:Y:S05]  /*8f30*/  @!P1 NANOSLEEP.SYNCS 0x989680 ;  /* 0x009896800000995d */ /* 0x004fea0003900000 */
[----:B------:R-:W2:Y:S02]  /*8f40*/  @!P1 SYNCS.PHASECHK.TRANS64 P1, [R0+URZ+0x110], R4 ;  /* 0x00011004000095a7 */ /* 0x000ea400080210ff */
[----:B--2---:R-:W-:Y:S05]  /*8f50*/  @!P1 BRA `(.L_x_59) ;  /* 0xfffffffc00f09947 */ /* 0x004fea000383ffff */
[----:B------:R-:W-:Y:S05]  /*8f60*/  BRA `(.L_x_187) ;  /* 0xffffffa000407947 */ /* 0x000fea000383ffff */
.L_x_62:
[----:B------:R-:W-:-:S07]  /*8f70*/  MOV R0, UR5 ;  /* 0x0000000500007c02 */ /* 0x000fce0008000f00 */
.L_x_188:
[----:B-1----:R1:W2:Y:S02]  /*8f80*/  SYNCS.PHASECHK.TRANS64.TRYWAIT P0, [R0+URZ+0x120], R2 ;  /* 0x00012002000075a7 */ /* 0x0022a400080011ff */
[----:B--2---:R-:W-:Y:S05]  /*8f90*/  @!P0 NANOSLEEP.SYNCS 0x989680 ;  /* 0x009896800000895d */ /* 0x004fea0003900000 */
[----:B------:R-:W2:Y:S02]  /*8fa0*/  @!P0 SYNCS.PHASECHK.TRANS64 P0, [R0+URZ+0x120], R2 ;  /* 0x00012002000085a7 */ /* 0x000ea400080010ff */
[----:B--2---:R-:W-:Y:S05]  /*8fb0*/  @!P0 BRA `(.L_x_188) ;  /* 0xfffffffc00f08947 */ /* 0x004fea000383ffff */
[----:B------:R-:W-:Y:S05]  /*8fc0*/  BRA `(.L_x_61) ;  /* 0xffffffa000947947 */ /* 0x000fea000383ffff */
.L_x_71:
[----:B-1----:R-:W-:-:S04]  /*8fd0*/  MOV R4, UR6 ;  /* 0x0000000600047c02 */ /* 0x002fc80008000f00 */
[----:B------:R1:W2:Y:S03]  /*8fe0*/  SYNCS.PHASECHK.TRANS64.TRYWAIT P0, [R4+URZ+0x8], R5 ;  /* 0x00000805040075a7 */ /* 0x0002a600080011ff */
[----:B--2---:R-:W-:Y:S05]  /*8ff0*/  @!P0 NANOSLEEP.SYNCS 0x989680 ;  /* 0x009896800000895d */ /* 0x004fea0003900000 */
[----:B------:R-:W2:Y:S02]  /*9000*/  @!P0 SYNCS.PHASECHK.TRANS64 P0, [R4+URZ+0x8], R5 ;  /* 0x00000805040085a7 */ /* 0x000ea400080010ff */
[----:B--2---:R-:W-:Y:S05]  /*9010*/  @!P0 BRA `(.L_x_71) ;  /* 0xfffffffc00ec8947 */ /* 0x004fea000383ffff */
[----:B------:R-:W-:Y:S05]  /*9020*/  BRA `(.L_x_70) ;  /* 0xffffffa400487947 */ /* 0x000fea000383ffff */
.L_x_73:
[----:B------:R-:W-:Y:S01]  /*9030*/  BSSY B0, `(.L_x_189) ;  /* 0x0000006000007945 */ /* 0x000fe20003800000 */
[----:B------:R-:W-:-:S07]  /*9040*/  MOV R15, 0xffffffff ;  /* 0xffffffff000f7802 */ /* 0x000fce0000000f00 */
[----:B-1---5:R-:W-:Y:S05]  /*9050*/  WARPSYNC.COLLECTIVE R15, `(.L_x_190) ;  /* 0x000000000f0c7348 */ /* 0x022fea0003c00000 */
[----:B------:R-:W-:Y:S02]  /*9060*/  ELECT P6, UR79, PT ;  /* 0x00000000004f782f */ /* 0x000fe400038c0000 */
[----:B------:R-:W-:Y:S01]  /*9070*/  MOV R14, UR79 ;  /* 0x0000004f000e7c02 */ /* 0x000fe20008000f00 */
[----:B-1---5:R-:W-:Y:S10]  /*9080*/  ENDCOLLECTIVE ;  /* 0x000000000000791b */ /* 0x022ff40003800000 */
.L_x_190:
[----:B------:R-:W-:Y:S05]  /*9090*/  BSYNC B0 ;  /* 0x0000000000007941 */ /* 0x000fea0003800000 */
.L_x_189:
[----:B------:R-:W-:Y:S05]  /*90a0*/  BRA `(.L_x_191) ;  /* 0xffffffa400787947 */ /* 0x000fea000383ffff */
.L_x_75:
[----:B-1----:R-:W-:-:S04]  /*90b0*/  MOV R2, UR6 ;  /* 0x0000000600027c02 */ /* 0x002fc80008000f00 */
[----:B------:R1:W2:Y:S03]  /*90c0*/  SYNCS.PHASECHK.TRANS64.TRYWAIT P0, [R2+URZ+0x8], R3 ;  /* 0x00000803020075a7 */ /* 0x0002a600080011ff */
[----:B--2---:R-:W-:Y:S05]  /*90d0*/  @!P0 NANOSLEEP.SYNCS 0x989680 ;  /* 0x009896800000895d */ /* 0x004fea0003900000 */
[----:B------:R-:W2:Y:S02]  /*90e0*/  @!P0 SYNCS.PHASECHK.TRANS64 P0, [R2+URZ+0x8], R3 ;  /* 0x00000803020085a7 */ /* 0x000ea400080010ff */
[----:B--2---:R-:W-:Y:S05]  /*90f0*/  @!P0 BRA `(.L_x_75) ;  /* 0xfffffffc00ec8947 */ /* 0x004fea000383ffff */
[----:B------:R-:W-:Y:S05]  /*9100*/  BRA `(.L_x_74) ;  /* 0xffffffa4007c7947 */ /* 0x000fea000383ffff */
.L_x_76:
[----:B-1----:R1:W2:Y:S02]  /*9110*/  SYNCS.PHASECHK.TRANS64.TRYWAIT P0, [R0+URZ+0x110], R4 ;  /* 0x00011004000075a7 */ /* 0x0022a400080011ff */
[----:B--2---:R-:W-:Y:S05]  /*9120*/  @!P0 NANOSLEEP.SYNCS 0x989680 ;  /* 0x009896800000895d */ /* 0x004fea0003900000 */
[----:B------:R-:W2:Y:S02]  /*9130*/  @!P0 SYNCS.PHASECHK.TRANS64 P0, [R0+URZ+0x110], R4 ;  /* 0x00011004000085a7 */ /* 0x000ea400080010ff */
[----:B--2---:R-:W-:Y:S05]  /*9140*/  @!P0 BRA `(.L_x_76) ;  /* 0xfffffffc00f08947 */ /* 0x004fea000383ffff */
[----:B------:R-:W-:Y:S05]  /*9150*/  BRA `(.L_x_192) ;  /* 0xffffffa800687947 */ /* 0x000fea000383ffff */
.L_x_78:
[----:B------:R-:W-:-:S07]  /*9160*/  MOV R0, UR9 ;  /* 0x0000000900007c02 */ /* 0x000fce0008000f00 */
.L_x_193:
[----:B-1----:R1:W2:Y:S02]  /*9170*/  SYNCS.PHASECHK.TRANS64.TRYWAIT P0, [R0+URZ+0x150], R4 ;  /* 0x00015004000075a7 */ /* 0x0022a400080011ff */
[----:B--2---:R-:W-:Y:S05]  /*9180*/  @!P0 NANOSLEEP.SYNCS 0x989680 ;  /* 0x009896800000895d */ /* 0x004fea0003900000 */
[----:B------:R-:W2:Y:S02]  /*9190*/  @!P0 SYNCS.PHASECHK.TRANS64 P0, [R0+URZ+0x150], R4 ;  /* 0x00015004000085a7 */ /* 0x000ea400080010ff */
[----:B--2---:R-:W-:Y:S05]  /*91a0*/  @!P0 BRA `(.L_x_193) ;  /* 0xfffffffc00f08947 */ /* 0x004fea000383ffff */
[----:B------:R-:W-:Y:S05]  /*91b0*/  BRA `(.L_x_194) ;  /* 0xffffffa800b47947 */ /* 0x000fea000383ffff */
.L_x_81:
[----:B------:R-:W-:Y:S07]  /*91c0*/  MOV R0, UR8 ;  /* 0x0000000800007c02 */ /* 0x000fee0008000f00 */
.L_x_195:
[----:B-1----:R1:W2:Y:S02]  /*91d0*/  SYNCS.PHASECHK.TRANS64.TRYWAIT P0, [R0+URZ], R4 ;  /* 0x00000004000075a7 */ /* 0x0022a400080011ff */
[----:B--2---:R-:W-:Y:S05]  /*91e0*/  @!P0 NANOSLEEP.SYNCS 0x989680 ;  /* 0x009896800000895d */ /* 0x004fea0003900000 */
[----:B------:R-:W2:Y:S02]  /*91f0*/  @!P0 SYNCS.PHASECHK.TRANS64 P0, [R0+URZ], R4 ;  /* 0x00000004000085a7 */ /* 0x000ea400080010ff */
[----:B--2---:R-:W-:Y:S05]  /*9200*/  @!P0 BRA `(.L_x_195) ;  /* 0xfffffffc00f08947 */ /* 0x004fea000383ffff */
[----:B------:R-:W-:Y:S05]  /*9210*/  BRA `(.L_x_80) ;  /* 0xffffffa800c87947 */ /* 0x000fea000383ffff */
.L_x_85:
[----:B-1----:R-:W-:-:S07]  /*9220*/  MOV R0, UR8 ;  /* 0x0000000800007c02 */ /* 0x002fce0008000f00 */
.L_x_196:
[----:B-1----:R1:W2:Y:S02]  /*9230*/  SYNCS.PHASECHK.TRANS64.TRYWAIT P0, [R0+URZ], R2 ;  /* 0x00000002000075a7 */ /* 0x0022a400080011ff */
[----:B--2---:R-:W-:Y:S05]  /*9240*/  @!P0 NANOSLEEP.SYNCS 0x989680 ;  /* 0x009896800000895d */ /* 0x004fea0003900000 */
[----:B------:R-:W2:Y:S02]  /*9250*/  @!P0 SYNCS.PHASECHK.TRANS64 P0, [R0+URZ], R2 ;  /* 0x00000002000085a7 */ /* 0x000ea400080010ff */
[----:B--2---:R-:W-:Y:S05]  /*9260*/  @!P0 BRA `(.L_x_196) ;  /* 0xfffffffc00f08947 */ /* 0x004fea000383ffff */
[----:B------:R-:W-:Y:S05]  /*9270*/  BRA `(.L_x_197) ;  /* 0xffffffac00bc7947 */ /* 0x000fea000383ffff */
.L_x_86:
[----:B------:R-:W-:-:S07]  /*9280*/  MOV R0, UR8 ;  /* 0x0000000800007c02 */ /* 0x000fce0008000f00 */
.L_x_198:
[----:B-1----:R1:W2:Y:S02]  /*9290*/  SYNCS.PHASECHK.TRANS64.TRYWAIT P0, [R0+URZ], R3 ;  /* 0x00000003000075a7 */ /* 0x0022a400080011ff */
[----:B--2---:R-:W-:Y:S05]  /*92a0*/  @!P0 NANOSLEEP.SYNCS 0x989680 ;  /* 0x009896800000895d */ /* 0x004fea0003900000 */
[----:B------:R-:W2:Y:S02]  /*92b0*/  @!P0 SYNCS.PHASECHK.TRANS64 P0, [R0+URZ], R3 ;  /* 0x00000003000085a7 */ /* 0x000ea400080010ff */
[----:B--2---:R-:W-:Y:S05]  /*92c0*/  @!P0 BRA `(.L_x_198) ;  /* 0xfffffffc00f08947 */ /* 0x004fea000383ffff */
[----:B------:R-:W-:Y:S05]  /*92d0*/  BRA `(.L_x_199) ;  /* 0xffffffac00c87947 */ /* 0x000fea000383ffff */
.L_x_87:
[----:B------:R-:W-:-:S07]  /*92e0*/  MOV R0, UR8 ;  /* 0x0000000800007c02 */ /* 0x000fce0008000f00 */
.L_x_200:
[----:B-1----:R1:W2:Y:S02]  /*92f0*/  SYNCS.PHASECHK.TRANS64.TRYWAIT P0, [R0+URZ], R3 ;  /* 0x00000003000075a7 */ /* 0x0022a400080011ff */
[----:B--2---:R-:W-:Y:S05]  /*9300*/  @!P0 NANOSLEEP.SYNCS 0x989680 ;  /* 0x009896800000895d */ /* 0x004fea0003900000 */
[----:B------:R-:W2:Y:S02]  /*9310*/  @!P0 SYNCS.PHASECHK.TRANS64 P0, [R0+URZ], R3 ;  /* 0x00000003000085a7 */ /* 0x000ea400080010ff */
[----:B--2---:R-:W-:Y:S05]  /*9320*/  @!P0 BRA `(.L_x_200) ;  /* 0xfffffffc00f08947 */ /* 0x004fea000383ffff */
[----:B------:R-:W-:Y:S05]  /*9330*/  BRA `(.L_x_201) ;  /* 0xffffffac00d47947 */ /* 0x000fea000383ffff */
.L_x_90:
[----:B------:R-:W-:-:S07]  /*9340*/  MOV R0, UR7 ;  /* 0x0000000700007c02 */ /* 0x000fce0008000f00 */
.L_x_202:
[----:B-1----:R1:W2:Y:S02]  /*9350*/  SYNCS.PHASECHK.TRANS64.TRYWAIT P1, [R0+URZ+0x190], R2 ;  /* 0x00019002000075a7 */ /* 0x0022a400080211ff */
[----:B--2---:R-:W-:Y:S05]  /*9360*/  @!P1 NANOSLEEP.SYNCS 0x989680 ;  /* 0x009896800000995d */ /* 0x004fea0003900000 */
[----:B------:R-:W2:Y:S02]  /*9370*/  @!P1 SYNCS.PHASECHK.TRANS64 P1, [R0+URZ+0x190], R2 ;  /* 0x00019002000095a7 */ /* 0x000ea400080210ff */
[----:B--2---:R-:W-:Y:S05]  /*9380*/  @!P1 BRA `(.L_x_202) ;  /* 0xfffffffc00f09947 */ /* 0x004fea000383ffff */
[----:B------:R-:W-:Y:S05]  /*9390*/  BRA `(.L_x_203) ;  /* 0xffffffb000207947 */ /* 0x000fea000383ffff */
.L_x_95:
[----:B--2---:R2:W4:Y:S02]  /*93a0*/  SYNCS.PHASECHK.TRANS64.TRYWAIT P0, [R0+URZ+0x110], R2 ;  /* 0x00011002000075a7 */ /* 0x00452400080011ff */
[----:B----4-:R-:W-:Y:S05]  /*93b0*/  @!P0 NANOSLEEP.SYNCS 0x989680 ;  /* 0x009896800000895d */ /* 0x010fea0003900000 */
[----:B------:R-:W4:Y:S02]  /*93c0*/  @!P0 SYNCS.PHASECHK.TRANS64 P0, [R0+URZ+0x110], R2 ;  /* 0x00011002000085a7 */ /* 0x000f2400080010ff */
[----:B----4-:R-:W-:Y:S05]  /*93d0*/  @!P0 BRA `(.L_x_95) ;  /* 0xfffffffc00f08947 */ /* 0x010fea000383ffff */
[----:B------:R-:W-:Y:S05]  /*93e0*/  BRA `(.L_x_204) ;  /* 0xffffffb400307947 */ /* 0x000fea000383ffff */
.L_x_98:
[----:B------:R-:W-:Y:S07]  /*93f0*/  MOV R0, UR7 ;  /* 0x0000000700007c02 */ /* 0x000fee0008000f00 */
.L_x_205:
[----:B--2---:R2:W4:Y:S02]  /*9400*/  SYNCS.PHASECHK.TRANS64.TRYWAIT P0, [R0+URZ+0x108], R2 ;  /* 0x00010802000075a7 */ /* 0x00452400080011ff */
[----:B----4-:R-:W-:Y:S05]  /*9410*/  @!P0 NANOSLEEP.SYNCS 0x989680 ;  /* 0x009896800000895d */ /* 0x010fea0003900000 */
[----:B------:R-:W4:Y:S02]  /*9420*/  @!P0 SYNCS.PHASECHK.TRANS64 P0, [R0+URZ+0x108], R2 ;  /* 0x00010802000085a7 */ /* 0x000f2400080010ff */
[----:B----4-:R-:W-:Y:S05]  /*9430*/  @!P0 BRA `(.L_x_205) ;  /* 0xfffffffc00f08947 */ /* 0x010fea000383ffff */
[----:B------:R-:W-:Y:S05]  /*9440*/  BRA `(.L_x_97) ;  /* 0xffffffb800107947 */ /* 0x000fea000383ffff */
.L_x_101:
[----:B------:R-:W-:Y:S07]  /*9450*/  MOV R0, UR7 ;  /* 0x0000000700007c02 */ /* 0x000fee0008000f00 */
.L_x_206:
[----:B-1----:R1:W2:Y:S02]  /*9460*/  SYNCS.PHASECHK.TRANS64.TRYWAIT P0, [R0+URZ+0xe0], R14 ;  /* 0x0000e00e000075a7 */ /* 0x0022a400080011ff */
[----:B--2---:R-:W-:Y:S05]  /*9470*/  @!P0 NANOSLEEP.SYNCS 0x989680 ;  /* 0x009896800000895d */ /* 0x004fea0003900000 */
[----:B------:R-:W2:Y:S02]  /*9480*/  @!P0 SYNCS.PHASECHK.TRANS64 P0, [R0+URZ+0xe0], R14 ;  /* 0x0000e00e000085a7 */ /* 0x000ea400080010ff */
[----:B--2---:R-:W-:Y:S05]  /*9490*/  @!P0 BRA `(.L_x_206) ;  /* 0xfffffffc00f08947 */ /* 0x004fea000383ffff */
[----:B------:R-:W-:Y:S05]  /*94a0*/  BRA `(.L_x_207) ;  /* 0xffffffb800887947 */ /* 0x000fea000383ffff */
.L_x_102:
[----:B------:R-:W-:Y:S07]  /*94b0*/  MOV R0, UR7 ;  /* 0x0000000700007c02 */ /* 0x000fee0008000f00 */
.L_x_208:
[----:B-1----:R1:W2:Y:S02]  /*94c0*/  SYNCS.PHASECHK.TRANS64.TRYWAIT P0, [R0+URZ+0xe8], R14 ;  /* 0x0000e80e000075a7 */ /* 0x0022a400080011ff */
[----:B--2---:R-:W-:Y:S05]  /*94d0*/  @!P0 NANOSLEEP.SYNCS 0x989680 ;  /* 0x009896800000895d */ /* 0x004fea0003900000 */
[----:B------:R-:W2:Y:S02]  /*94e0*/  @!P0 SYNCS.PHASECHK.TRANS64 P0, [R0+URZ+0xe8], R14 ;  /* 0x0000e80e000085a7 */ /* 0x000ea400080010ff */
[----:B--2---:R-:W-:Y:S05]  /*94f0*/  @!P0 BRA `(.L_x_208) ;  /* 0xfffffffc00f08947 */ /* 0x004fea000383ffff */
[----:B------:R-:W-:Y:S05]  /*9500*/  BRA `(.L_x_209) ;  /* 0xffffffb800e07947 */ /* 0x000fea000383ffff */
.L_x_103:
[----:B------:R-:W-:Y:S07]  /*9510*/  MOV R0, UR7 ;  /* 0x0000000700007c02 */ /* 0x000fee0008000f00 */
.L_x_210:
[----:B-1----:R1:W2:Y:S02]  /*9520*/  SYNCS.PHASECHK.TRANS64.TRYWAIT P0, [R0+URZ+0xf0], R14 ;  /* 0x0000f00e000075a7 */ /* 0x0022a400080011ff */
[----:B--2---:R-:W-:Y:S05]  /*9530*/  @!P0 NANOSLEEP.SYNCS 0x989680 ;  /* 0x009896800000895d */ /* 0x004fea0003900000 */
[----:B------:R-:W2:Y:S02]  /*9540*/  @!P0 SYNCS.PHASECHK.TRANS64 P0, [R0+URZ+0xf0], R14 ;  /* 0x0000f00e000085a7 */ /* 0x000ea400080010ff */
[----:B--2---:R-:W-:Y:S05]  /*9550*/  @!P0 BRA `(.L_x_210) ;  /* 0xfffffffc00f08947 */ /* 0x004fea000383ffff */
[----:B------:R-:W-:Y:S05]  /*9560*/  BRA `(.L_x_211) ;  /* 0xffffffbc003c7947 */ /* 0x000fea000383ffff */
.L_x_104:
[----:B------:R-:W-:Y:S07]  /*9570*/  MOV R0, UR7 ;  /* 0x0000000700007c02 */ /* 0x000fee0008000f00 */
.L_x_212:
[----:B-1----:R1:W2:Y:S02]  /*9580*/  SYNCS.PHASECHK.TRANS64.TRYWAIT P0, [R0+URZ+0xf8], R14 ;  /* 0x0000f80e000075a7 */ /* 0x0022a400080011ff */
[----:B--2---:R-:W-:Y:S05]  /*9590*/  @!P0 NANOSLEEP.SYNCS 0x989680 ;  /* 0x009896800000895d */ /* 0x004fea0003900000 */
[----:B------:R-:W2:Y:S02]  /*95a0*/  @!P0 SYNCS.PHASECHK.TRANS64 P0, [R0+URZ+0xf8], R14 ;  /* 0x0000f80e000085a7 */ /* 0x000ea400080010ff */
[----:B--2---:R-:W-:Y:S05]  /*95b0*/  @!P0 BRA `(.L_x_212) ;  /* 0xfffffffc00f08947 */ /* 0x004fea000383ffff */
[----:B------:R-:W-:Y:S05]  /*95c0*/  BRA `(.L_x_213) ;  /* 0xffffffbc00dc7947 */ /* 0x000fea000383ffff */
.L_x_106:
[----:B------:R-:W-:-:S07]  /*95d0*/  MOV R0, UR7 ;  /* 0x0000000700007c02 */ /* 0x000fce0008000f00 */
.L_x_214:
[----:B-1----:R1:W4:Y:S02]  /*95e0*/  SYNCS.PHASECHK.TRANS64.TRYWAIT P0, [R0+URZ+0xe0], R2 ;  /* 0x0000e002000075a7 */ /* 0x00232400080011ff */
[----:B----4-:R-:W-:Y:S05]  /*95f0*/  @!P0 NANOSLEEP.SYNCS 0x989680 ;  /* 0x009896800000895d */ /* 0x010fea0003900000 */
[----:B------:R-:W4:Y:S02]  /*9600*/  @!P0 SYNCS.PHASECHK.TRANS64 P0, [R0+URZ+0xe0], R2 ;  /* 0x0000e002000085a7 */ /* 0x000f2400080010ff */
[----:B----4-:R-:W-:Y:S05]  /*9610*/  @!P0 BRA `(.L_x_214) ;  /* 0xfffffffc00f08947 */ /* 0x010fea000383ffff */
[----:B------:R-:W-:Y:S05]  /*9620*/  BRA `(.L_x_215) ;  /* 0xffffffc000647947 */ /* 0x000fea000383ffff */
.L_x_107:
[----:B-1----:R-:W-:-:S07]  /*9630*/  MOV R0, UR7 ;  /* 0x0000000700007c02 */ /* 0x002fce0008000f00 */
.L_x_216:
[----:B-1----:R1:W4:Y:S02]  /*9640*/  SYNCS.PHASECHK.TRANS64.TRYWAIT P0, [R0+URZ+0xe8], R2 ;  /* 0x0000e802000075a7 */ /* 0x00232400080011ff */
[----:B----4-:R-:W-:Y:S05]  /*9650*/  @!P0 NANOSLEEP.SYNCS 0x989680 ;  /* 0x009896800000895d */ /* 0x010fea0003900000 */
[----:B------:R-:W4:Y:S02]  /*9660*/  @!P0 SYNCS.PHASECHK.TRANS64 P0, [R0+URZ+0xe8], R2 ;  /* 0x0000e802000085a7 */ /* 0x000f2400080010ff */
[----:B----4-:R-:W-:Y:S05]  /*9670*/  @!P0 BRA `(.L_x_216) ;  /* 0xfffffffc00f08947 */ /* 0x010fea000383ffff */
[----:B------:R-:W-:Y:S05]  /*9680*/  BRA `(.L_x_217) ;  /* 0xffffffc000547947 */ /* 0x000fea000383ffff */
.L_x_108:
[----:B-1----:R-:W-:-:S07]  /*9690*/  MOV R0, UR7 ;  /* 0x0000000700007c02 */ /* 0x002fce0008000f00 */
.L_x_218:
[----:B-1----:R1:W4:Y:S02]  /*96a0*/  SYNCS.PHASECHK.TRANS64.TRYWAIT P0, [R0+URZ+0xf0], R2 ;  /* 0x0000f002000075a7 */ /* 0x00232400080011ff */
[----:B----4-:R-:W-:Y:S05]  /*96b0*/  @!P0 NANOSLEEP.SYNCS 0x989680 ;  /* 0x009896800000895d */ /* 0x010fea0003900000 */
[----:B------:R-:W4:Y:S02]  /*96c0*/  @!P0 SYNCS.PHASECHK.TRANS64 P0, [R0+URZ+0xf0], R2 ;  /* 0x0000f002000085a7 */ /* 0x000f2400080010ff */
[----:B----4-:R-:W-:Y:S05]  /*96d0*/  @!P0 BRA `(.L_x_218) ;  /* 0xfffffffc00f08947 */ /* 0x010fea000383ffff */
[----:B------:R-:W-:Y:S05]  /*96e0*/  BRA `(.L_x_219) ;  /* 0xffffffc000447947 */ /* 0x000fea000383ffff */
.L_x_110:
[----:B--2---:R2:W3:Y:S02]  /*96f0*/  SYNCS.PHASECHK.TRANS64.TRYWAIT P0, [R0+URZ+0x110], R2 ;  /* 0x00011002000075a7 */ /* 0x0044e400080011ff */
[----:B---3--:R-:W-:Y:S05]  /*9700*/  @!P0 NANOSLEEP.SYNCS 0x989680 ;  /* 0x009896800000895d */ /* 0x008fea0003900000 */
[----:B------:R-:W3:Y:S02]  /*9710*/  @!P0 SYNCS.PHASECHK.TRANS64 P0, [R0+URZ+0x110], R2 ;  /* 0x00011002000085a7 */ /* 0x000ee400080010ff */
[----:B---3--:R-:W-:Y:S05]  /*9720*/  @!P0 BRA `(.L_x_110) ;  /* 0xfffffffc00f08947 */ /* 0x008fea000383ffff */
[----:B------:R-:W-:Y:S05]  /*9730*/  BRA `(.L_x_220) ;  /* 0xffffffc400207947 */ /* 0x000fea000383ffff */
.L_x_121:
[----:B-1----:R-:W-:Y:S04]  /*9740*/  MOV R2, UR48 ;  /* 0x0000003000027c02 */ /* 0x002fe80008000f00 */
[----:B------:R1:W3:Y:S03]  /*9750*/  SYNCS.PHASECHK.TRANS64.TRYWAIT P1, [R2+URZ+0xc0], R3 ;  /* 0x0000c003020075a7 */ /* 0x0002e600080211ff */
[----:B---3--:R-:W-:Y:S05]  /*9760*/  @!P1 NANOSLEEP.SYNCS 0x989680 ;  /* 0x009896800000995d */ /* 0x008fea0003900000 */
[----:B------:R-:W3:Y:S02]  /*9770*/  @!P1 SYNCS.PHASECHK.TRANS64 P1, [R2+URZ+0xc0], R3 ;  /* 0x0000c003020095a7 */ /* 0x000ee400080210ff */
[----:B---3--:R-:W-:Y:S05]  /*9780*/  @!P1 BRA `(.L_x_121) ;  /* 0xfffffffc00ec9947 */ /* 0x008fea000383ffff */
[----:B------:R-:W-:Y:S05]  /*9790*/  BRA `(.L_x_120) ;  /* 0xffffffd0002c7947 */ /* 0x000fea000383ffff */
.L_x_123:
[----:B-1----:R1:W4:Y:S02]  /*97a0*/  SYNCS.PHASECHK.TRANS64.TRYWAIT P0, [R84+URZ+0x130], R0 ;  /* 0x00013000540075a7 */ /* 0x00232400080011ff */
[----:B----4-:R-:W-:Y:S05]  /*97b0*/  @!P0 NANOSLEEP.SYNCS 0x989680 ;  /* 0x009896800000895d */ /* 0x010fea0003900000 */
[----:B------:R-:W4:Y:S02]  /*97c0*/  @!P0 SYNCS.PHASECHK.TRANS64 P0, [R84+URZ+0x130], R0 ;  /* 0x00013000540085a7 */ /* 0x000f2400080010ff */
[----:B----4-:R-:W-:Y:S05]  /*97d0*/  @!P0 BRA `(.L_x_123) ;  /* 0xfffffffc00f08947 */ /* 0x010fea000383ffff */
[----:B------:R-:W-:Y:S05]  /*97e0*/  BRA `(.L_x_122) ;  /* 0xffffffd000547947 */ /* 0x000fea000383ffff */
.L_x_132:
[----:B-1----:R1:W2:Y:S02]  /*97f0*/  SYNCS.PHASECHK.TRANS64.TRYWAIT P0, [R2+URZ+0xc0], R0 ;  /* 0x0000c000020075a7 */ /* 0x0022a400080011ff */
[----:B--2---:R-:W-:Y:S05]  /*9800*/  @!P0 NANOSLEEP.SYNCS 0x989680 ;  /* 0x009896800000895d */ /* 0x004fea0003900000 */
[----:B------:R-:W2:Y:S02]  /*9810*/  @!P0 SYNCS.PHASECHK.TRANS64 P0, [R2+URZ+0xc0], R0 ;  /* 0x0000c000020085a7 */ /* 0x000ea400080010ff */
[----:B--2---:R-:W-:Y:S05]  /*9820*/  @!P0 BRA `(.L_x_132) ;  /* 0xfffffffc00f08947 */ /* 0x004fea000383ffff */
[----:B------:R-:W-:Y:S05]  /*9830*/  BRA `(.L_x_131) ;  /* 0xffffffd800007947 */ /* 0x000fea000383ffff */
.L_x_140:
[----:B-1----:R1:W2:Y:S02]  /*9840*/  SYNCS.PHASECHK.TRANS64.TRYWAIT P0, [R0+URZ+0xc0], R6 ;  /* 0x0000c006000075a7 */ /* 0x0022a400080011ff */
[----:B--2---:R-:W-:Y:S05]  /*9850*/  @!P0 NANOSLEEP.SYNCS 0x989680 ;  /* 0x009896800000895d */ /* 0x004fea0003900000 */
[----:B------:R-:W2:Y:S02]  /*9860*/  @!P0 SYNCS.PHASECHK.TRANS64 P0, [R0+URZ+0xc0], R6 ;  /* 0x0000c006000085a7 */ /* 0x000ea400080010ff */
[----:B--2---:R-:W-:Y:S05]  /*9870*/  @!P0 BRA `(.L_x_140) ;  /* 0xfffffffc00f08947 */ /* 0x004fea000383ffff */
[----:B------:R-:W-:Y:S05]  /*9880*/  BRA `(.L_x_139) ;  /* 0xffffffdc00d47947 */ /* 0x000fea000383ffff */
.L_x_148:
[----:B-1----:R1:W2:Y:S02]  /*9890*/  SYNCS.PHASECHK.TRANS64.TRYWAIT P0, [R0+URZ+0xc0], R5 ;  /* 0x0000c005000075a7 */ /* 0x0022a400080011ff */
[----:B--2---:R-:W-:Y:S05]  /*98a0*/  @!P0 NANOSLEEP.SYNCS 0x989680 ;  /* 0x009896800000895d */ /* 0x004fea0003900000 */
[----:B------:R-:W2:Y:S02]  /*98b0*/  @!P0 SYNCS.PHASECHK.TRANS64 P0, [R0+URZ+0xc0], R5 ;  /* 0x0000c005000085a7 */ /* 0x000ea400080010ff */
[----:B--2---:R-:W-:Y:S05]  /*98c0*/  @!P0 BRA `(.L_x_148) ;  /* 0xfffffffc00f08947 */ /* 0x004fea000383ffff */
[----:B------:R-:W-:Y:S05]  /*98d0*/  BRA `(.L_x_147) ;  /* 0xffffffe400a87947 */ /* 0x000fea000383ffff */
        .weak           $__internal_0_$__cuda_sm10x_tcgen05_guardrail_trap_col_being_dealloced_not_returned_by_alloc
        .type           $__internal_0_$__cuda_sm10x_tcgen05_guardrail_trap_col_being_dealloced_not_returned_by_alloc,@function
        .size           $__internal_0_$__cuda_sm10x_tcgen05_guardrail_trap_col_being_dealloced_not_returned_by_alloc,($__internal_1_$__cuda_sm10x_tcgen05_guardrail_trap_phase_invalid_during_alloc - $__internal_0_$__cuda_sm10x_tcgen05_guardrail_trap_col_being_dealloced_not_returned_by_alloc)
$__internal_0_$__cuda_sm10x_tcgen05_guardrail_trap_col_being_dealloced_not_returned_by_alloc:
[----:B------:R-:W-:Y:S05]  /*98e0*/  BPT.TRAP 0x1 ;  /* 0x000000040000795c */ /* 0x000fea0000300000 */
[----:B------:R-:W-:-:S04]  /*98f0*/  HFMA2 R3, -RZ, RZ, 0, 0 ;  /* 0x00000000ff037431 */ /* 0x000fc800000001ff */
[----:B------:R-:W-:Y:S05]  /*9900*/  RET.REL.NODEC R2 `(_ZN7cutlass13device_kernelINS_4gemm6kernel13GemmUniversalIN4cute5tupleIJiiiiEEENS1_10collective13CollectiveMmaINS1_35MainloopSm100TmaUmmaWarpSpecializedILi12ELi2ELi4ENS5_IJNS4_1CILi2EEENSA_ILi1EEESC_EEEEENS5_IJNSA_ILi128EEESF_NSA_ILi32EEEEEEfNS5_IJlSC_lEEEfSI_NS4_8TiledMMAINS4_8MMA_AtomIJNS4_23SM100_MMA_TF32_2x1SM_SSINS_10tfloat32_tESM_fLi128ELi128ELNS4_4UMMA5MajorE0ELSO_0ELNSN_7ScaleInE0ELSP_0EEEEEENS4_6LayoutINS5_IJSC_SC_SC_EEENS5_IJNSA_ILi0EEESU_SU_EEEEENS5_IJNS4_10UnderscoreESX_SX_EEEEENS4_18SM100_TMA_2SM_LOADENS4_14ComposedLayoutINS4_7SwizzleILi3ELi4ELi3EEENS4_18smem_ptr_flag_bitsILi32EEENSS_INS5_IJNSA_ILi8EEESG_EEENS5_IJSG_SC_EEEEEEEvNS4_8identityES10_S1A_vS1B_EENS_8epilogue10collective18CollectiveEpilogueINS1D_23Sm100TmaWarpSpecializedILi4ELi2ELi16ELb1ELb0EEEJNS5_IJNSA_ILi64EEESF_SG_EEENS5_IJNSS_IS1I_SC_EENSS_INS5_IJNSA_ILi16EEESB_EEENS5_IJSC_S1I_EEEEEEEEfSI_fSI_NS1D_6fusion15FusionCallbacksIS1H_NS1Q_17LinearCombinationIffffLNS_15FloatRoundStyleE2EEES1J_S1P_JEEENS4_5SM1004TMEM4LOAD26SM100_TMEM_LOAD_32dp32b16xENS4_13SM90_TMA_LOADENS11_INS12_ILi2ELi4ELi3EEES15_NSS_INS5_IJS16_S1L_EEENS5_IJS1L_SC_EEEEEEENS4_39AutoVectorizingCopyWithAssumedAlignmentILi128EEENS4_14SM90_TMA_STOREES25_S27_S27_EEEvvEEEEvNT_6ParamsE) ;  /* 0xffffff6402bc7950 */ /* 0x000fea0003c3ffff */
        .weak           $__internal_1_$__cuda_sm10x_tcgen05_guardrail_trap_phase_invalid_during_alloc
        .type           $__internal_1_$__cuda_sm10x_tcgen05_guardrail_trap_phase_invalid_during_alloc,@function
        .size           $__internal_1_$__cuda_sm10x_tcgen05_guardrail_trap_phase_invalid_during_alloc,($__internal_2_$__cuda_sm10x_tcgen05_guardrail_trap_unallocated_columns_being_dealloced - $__internal_1_$__cuda_sm10x_tcgen05_guardrail_trap_phase_invalid_during_alloc)
$__internal_1_$__cuda_sm10x_tcgen05_guardrail_trap_phase_invalid_during_alloc:
[----:B------:R-:W-:Y:S05]  /*9910*/  BPT.TRAP 0x1 ;  /* 0x000000040000795c */ /* 0x000fea0000300000 */
[----:B------:R-:W-:-:S04]  /*9920*/  MOV R3, 0x0 ;  /* 0x0000000000037802 */ /* 0x000fc80000000f00 */
[----:B------:R-:W-:Y:S05]  /*9930*/  RET.REL.NODEC R2 `(_ZN7cutlass13device_kernelINS_4gemm6kernel13GemmUniversalIN4cute5tupleIJiiiiEEENS1_10collective13CollectiveMmaINS1_35MainloopSm100TmaUmmaWarpSpecializedILi12ELi2ELi4ENS5_IJNS4_1CILi2EEENSA_ILi1EEESC_EEEEENS5_IJNSA_ILi128EEESF_NSA_ILi32EEEEEEfNS5_IJlSC_lEEEfSI_NS4_8TiledMMAINS4_8MMA_AtomIJNS4_23SM100_MMA_TF32_2x1SM_SSINS_10tfloat32_tESM_fLi128ELi128ELNS4_4UMMA5MajorE0ELSO_0ELNSN_7ScaleInE0ELSP_0EEEEEENS4_6LayoutINS5_IJSC_SC_SC_EEENS5_IJNSA_ILi0EEESU_SU_EEEEENS5_IJNS4_10UnderscoreESX_SX_EEEEENS4_18SM100_TMA_2SM_LOADENS4_14ComposedLayoutINS4_7SwizzleILi3ELi4ELi3EEENS4_18smem_ptr_flag_bitsILi32EEENSS_INS5_IJNSA_ILi8EEESG_EEENS5_IJSG_SC_EEEEEEEvNS4_8identityES10_S1A_vS1B_EENS_8epilogue10collective18CollectiveEpilogueINS1D_23Sm100TmaWarpSpecializedILi4ELi2ELi16ELb1ELb0EEEJNS5_IJNSA_ILi64EEESF_SG_EEENS5_IJNSS_IS1I_SC_EENSS_INS5_IJNSA_ILi16EEESB_EEENS5_IJSC_S1I_EEEEEEEEfSI_fSI_NS1D_6fusion15FusionCallbacksIS1H_NS1Q_17LinearCombinationIffffLNS_15FloatRoundStyleE2EEES1J_S1P_JEEENS4_5SM1004TMEM4LOAD26SM100_TMEM_LOAD_32dp32b16xENS4_13SM90_TMA_LOADENS11_INS12_ILi2ELi4ELi3EEES15_NSS_INS5_IJS16_S1L_EEENS5_IJS1L_SC_EEEEEEENS4_39AutoVectorizingCopyWithAssumedAlignmentILi128EEENS4_14SM90_TMA_STOREES25_S27_S27_EEEvvEEEEvNT_6ParamsE) ;  /* 0xffffff6402b07950 */ /* 0x000fea0003c3ffff */
        .weak           $__internal_2_$__cuda_sm10x_tcgen05_guardrail_trap_unallocated_columns_being_dealloced
        .type           $__internal_2_$__cuda_sm10x_tcgen05_guardrail_trap_unallocated_columns_being_dealloced,@function
        .size           $__internal_2_$__cuda_sm10x_tcgen05_guardrail_trap_unallocated_columns_being_dealloced,(.L_x_222 - $__internal_2_$__cuda_sm10x_tcgen05_guardrail_trap_unallocated_columns_being_dealloced)
$__internal_2_$__cuda_sm10x_tcgen05_guardrail_trap_unallocated_columns_being_dealloced:
[----:B------:R-:W-:Y:S05]  /*9940*/  BPT.TRAP 0x1 ;  /* 0x000000040000795c */ /* 0x000fea0000300000 */
[----:B------:R-:W-:-:S04]  /*9950*/  HFMA2 R3, -RZ, RZ, 0, 0 ;  /* 0x00000000ff037431 */ /* 0x000fc800000001ff */
[----:B------:R-:W-:Y:S05]  /*9960*/  RET.REL.NODEC R2 `(_ZN7cutlass13device_kernelINS_4gemm6kernel13GemmUniversalIN4cute5tupleIJiiiiEEENS1_10collective13CollectiveMmaINS1_35MainloopSm100TmaUmmaWarpSpecializedILi12ELi2ELi4ENS5_IJNS4_1CILi2EEENSA_ILi1EEESC_EEEEENS5_IJNSA_ILi128EEESF_NSA_ILi32EEEEEEfNS5_IJlSC_lEEEfSI_NS4_8TiledMMAINS4_8MMA_AtomIJNS4_23SM100_MMA_TF32_2x1SM_SSINS_10tfloat32_tESM_fLi128ELi128ELNS4_4UMMA5MajorE0ELSO_0ELNSN_7ScaleInE0ELSP_0EEEEEENS4_6LayoutINS5_IJSC_SC_SC_EEENS5_IJNSA_ILi0EEESU_SU_EEEEENS5_IJNS4_10UnderscoreESX_SX_EEEEENS4_18SM100_TMA_2SM_LOADENS4_14ComposedLayoutINS4_7SwizzleILi3ELi4ELi3EEENS4_18smem_ptr_flag_bitsILi32EEENSS_INS5_IJNSA_ILi8EEESG_EEENS5_IJSG_SC_EEEEEEEvNS4_8identityES10_S1A_vS1B_EENS_8epilogue10collective18CollectiveEpilogueINS1D_23Sm100TmaWarpSpecializedILi4ELi2ELi16ELb1ELb0EEEJNS5_IJNSA_ILi64EEESF_SG_EEENS5_IJNSS_IS1I_SC_EENSS_INS5_IJNSA_ILi16EEESB_EEENS5_IJSC_S1I_EEEEEEEEfSI_fSI_NS1D_6fusion15FusionCallbacksIS1H_NS1Q_17LinearCombinationIffffLNS_15FloatRoundStyleE2EEES1J_S1P_JEEENS4_5SM1004TMEM4LOAD26SM100_TMEM_LOAD_32dp32b16xENS4_13SM90_TMA_LOADENS11_INS12_ILi2ELi4ELi3EEES15_NSS_INS5_IJS16_S1L_EEENS5_IJS1L_SC_EEEEEEENS4_39AutoVectorizingCopyWithAssumedAlignmentILi128EEENS4_14SM90_TMA_STOREES25_S27_S27_EEEvvEEEEvNT_6ParamsE) ;  /* 0xffffff6402a47950 */ /* 0x000fea0003c3ffff */
.L_x_221:
[----:B------:R-:W-:-:S00]  /*9970*/  BRA `(.L_x_221) ;  /* 0xfffffffc00fc7947 */ /* 0x000fc0000383ffff */
[----:B------:R-:W-:-:S00]  /*9980*/  NOP ;  /* 0x0000000000007918 */ /* 0x000fc00000000000 */
[----:B------:R-:W-:-:S00]  /*9990*/  NOP ;  /* 0x0000000000007918 */ /* 0x000fc00000000000 */
[----:B------:R-:W-:-:S00]  /*99a0*/  NOP ;  /* 0x0000000000007918 */ /* 0x000fc00000000000 */
[----:B------:R-:W-:-:S00]  /*99b0*/  NOP ;  /* 0x0000000000007918 */ /* 0x000fc00000000000 */
[----:B------:R-:W-:-:S00]  /*99c0*/  NOP ;  /* 0x0000000000007918 */ /* 0x000fc00000000000 */
[----:B------:R-:W-:-:S00]  /*99d0*/  NOP ;  /* 0x0000000000007918 */ /* 0x000fc00000000000 */
[----:B------:R-:W-:-:S00]  /*99e0*/  NOP ;  /* 0x0000000000007918 */ /* 0x000fc00000000000 */
[----:B------:R-:W-:-:S00]  /*99f0*/  NOP ;  /* 0x0000000000007918 */ /* 0x000fc00000000000 */
.L_x_222:


//--------------------- .nv.global.init           --------------------------
	.section	.nv.global.init,"aw",@progbits
.nv.global.init:
	.type		$str$27,@object
	.size		$str$27,($str$28 - $str$27)
$str$27:
        /*0000*/ 	.byte	0x28, 0x61, 0x64, 0x64, 0x72, 0x65, 0x73, 0x73, 0x20, 0x26, 0x20, 0x6d, 0x61, 0x73, 0x6b, 0x29
        /*0010*/ 	.byte	0x20, 0x3d, 0x3d, 0x20, 0x30, 0x00
	.type		$str$28,@object
	.size		$str$28,($str$26 - $str$28)
$str$28:
        /*0016*/ 	.byte	0x2f, 0x74, 0x6d, 0x70, 0x2f, 0x63, 0x75, 0x74, 0x6c, 0x61, 0x73, 0x73, 0x5f, 0x73, 0x77, 0x65
        /*0026*/ 	.byte	0x65, 0x70, 0x5f, 0x73, 0x72, 0x63, 0x2f, 0x69, 0x6e, 0x63, 0x6c, 0x75, 0x64, 0x65, 0x2f, 0x63
        /*0036*/ 	.byte	0x75, 0x74, 0x65, 0x2f, 0x70, 0x6f, 0x69, 0x6e, 0x74, 0x65, 0x72, 0x5f, 0x66, 0x6c, 0x61, 0x67
        /*0046*/ 	.byte	0x67, 0x65, 0x64, 0x2e, 0x68, 0x70, 0x70, 0x00
	.type		$str$26,@object
	.size		$str$26,($str$25 - $str$26)
$str$26:
        /*004e*/ 	.byte	0x2f, 0x74, 0x6d, 0x70, 0x2f, 0x63, 0x75, 0x74, 0x6c, 0x61, 0x73, 0x73, 0x5f, 0x73, 0x77, 0x65
        /*005e*/ 	.byte	0x65, 0x70, 0x5f, 0x73, 0x72, 0x63, 0x2f, 0x69, 0x6e, 0x63, 0x6c, 0x75, 0x64, 0x65, 0x2f, 0x63
        /*006e*/ 	.byte	0x75, 0x74, 0x65, 0x2f, 0x61, 0x74, 0x6f, 0x6d, 0x2f, 0x63, 0x6f, 0x70, 0x79, 0x5f, 0x74, 0x72
        /*007e*/ 	.byte	0x61, 0x69, 0x74, 0x73, 0x5f, 0x73, 0x6d, 0x31, 0x30, 0x30, 0x2e, 0x68, 0x70, 0x70, 0x00
	.type		$str$25,@object
	.size		$str$25,(__unnamed_1 - $str$25)
$str$25:
        /*008d*/ 	.byte	0x28, 0x28, 0x75, 0x69, 0x6e, 0x74, 0x33, 0x32, 0x5f, 0x74, 0x28, 0x74, 0x68, 0x72, 0x65, 0x61
        /*009d*/ 	.byte	0x64, 0x49, 0x64, 0x78, 0x2e, 0x78, 0x29, 0x20, 0x2f, 0x20, 0x33, 0x32, 0x29, 0x20, 0x25, 0x20
        /*00ad*/ 	.byte	0x34, 0x29, 0x20, 0x3d, 0x3d, 0x20, 0x28, 0x28, 0x28, 0x74, 0x6d, 0x65, 0x6d, 0x5f, 0x61, 0x64
        /*00bd*/ 	.byte	0x64, 0x72, 0x20, 0x3e, 0x3e, 0x20, 0x31, 0x36, 0x29, 0x20, 0x2f, 0x20, 0x33, 0x32, 0x29, 0x20
        /*00cd*/ 	.byte	0x25, 0x20, 0x34, 0x29, 0x00
	.type		__unnamed_1,@object
	.size		__unnamed_1,(__unnamed_2 - __unnamed_1)
__unnamed_1:
        /*00d2*/ 	.byte	0x61, 0x75, 0x74, 0x6f, 0x20, 0x63, 0x75, 0x74, 0x65, 0x3a, 0x3a, 0x61, 0x73, 0x5f, 0x70, 0x6f
        /* <DEDUP_REMOVED lines=23> */
        /*0252*/ 	.byte	0x3a, 0x3a, 0x43, 0x3c, 0x32, 0x30, 0x34, 0x38, 0x3e, 0x3e, 0x3e, 0x3e, 0x5d, 0x00
	.type		__unnamed_2,@object
	.size		__unnamed_2,(.L_2 - __unnamed_2)
__unnamed_2:
        /* <DEDUP_REMOVED lines=42> */
        /*0500*/ 	.byte	0x3e, 0x5d, 0x00
.L_2:


//--------------------- .nv.shared._ZN7cutlass13device_kernelINS_4gemm6kernel13GemmUniversalIN4cute5tupleIJiiiiEEENS1_10collective13CollectiveMmaINS1_35MainloopSm100TmaUmmaWarpSpecializedILi12ELi2ELi4ENS5_IJNS4_1CILi2EEENSA_ILi1EEESC_EEEEENS5_IJNSA_ILi128EEESF_NSA_ILi32EEEEEEfNS5_IJlSC_lEEEfSI_NS4_8TiledMMAINS4_8MMA_AtomIJNS4_23SM100_MMA_TF32_2x1SM_SSINS_10tfloat32_tESM_fLi128ELi128ELNS4_4UMMA5MajorE0ELSO_0ELNSN_7ScaleInE0ELSP_0EEEEEENS4_6LayoutINS5_IJSC_SC_SC_EEENS5_IJNSA_ILi0EEESU_SU_EEEEENS5_IJNS4_10UnderscoreESX_SX_EEEEENS4_18SM100_TMA_2SM_LOADENS4_14ComposedLayoutINS4_7SwizzleILi3ELi4ELi3EEENS4_18smem_ptr_flag_bitsILi32EEENSS_INS5_IJNSA_ILi8EEESG_EEENS5_IJSG_SC_EEEEEEEvNS4_8identityES10_S1A_vS1B_EENS_8epilogue10collective18CollectiveEpilogueINS1D_23Sm100TmaWarpSpecializedILi4ELi2ELi16ELb1ELb0EEEJNS5_IJNSA_ILi64EEESF_SG_EEENS5_IJNSS_IS1I_SC_EENSS_INS5_IJNSA_ILi16EEESB_EEENS5_IJSC_S1I_EEEEEEEEfSI_fSI_NS1D_6fusion15FusionCallbacksIS1H_NS1Q_17LinearCombinationIffffLNS_15FloatRoundStyleE2EEES1J_S1P_JEEENS4_5SM1004TMEM4LOAD26SM100_TMEM_LOAD_32dp32b16xENS4_13SM90_TMA_LOADENS11_INS12_ILi2ELi4ELi3EEES15_NSS_INS5_IJS16_S1L_EEENS5_IJS1L_SC_EEEEEEENS4_39AutoVectorizingCopyWithAssumedAlignmentILi128EEENS4_14SM90_TMA_STOREES25_S27_S27_EEEvvEEEEvNT_6ParamsE --------------------------
	.section	.nv.shared._ZN7cutlass13device_kernelINS_4gemm6kernel13GemmUniversalIN4cute5tupleIJiiiiEEENS1_10collective13CollectiveMmaINS1_35MainloopSm100TmaUmmaWarpSpecializedILi12ELi2ELi4ENS5_IJNS4_1CILi2EEENSA_ILi1EEESC_EEEEENS5_IJNSA_ILi128EEESF_NSA_ILi32EEEEEEfNS5_IJlSC_lEEEfSI_NS4_8TiledMMAINS4_8MMA_AtomIJNS4_23SM100_MMA_TF32_2x1SM_SSINS_10tfloat32_tESM_fLi128ELi128ELNS4_4UMMA5MajorE0ELSO_0ELNSN_7ScaleInE0ELSP_0EEEEEENS4_6LayoutINS5_IJSC_SC_SC_EEENS5_IJNSA_ILi0EEESU_SU_EEEEENS5_IJNS4_10UnderscoreESX_SX_EEEEENS4_18SM100_TMA_2SM_LOADENS4_14ComposedLayoutINS4_7SwizzleILi3ELi4ELi3EEENS4_18smem_ptr_flag_bitsILi32EEENSS_INS5_IJNSA_ILi8EEESG_EEENS5_IJSG_SC_EEEEEEEvNS4_8identityES10_S1A_vS1B_EENS_8epilogue10collective18CollectiveEpilogueINS1D_23Sm100TmaWarpSpecializedILi4ELi2ELi16ELb1ELb0EEEJNS5_IJNSA_ILi64EEESF_SG_EEENS5_IJNSS_IS1I_SC_EENSS_INS5_IJNSA_ILi16EEESB_EEENS5_IJSC_S1I_EEEEEEEEfSI_fSI_NS1D_6fusion15FusionCallbacksIS1H_NS1Q_17LinearCombinationIffffLNS_15FloatRoundStyleE2EEES1J_S1P_JEEENS4_5SM1004TMEM4LOAD26SM100_TMEM_LOAD_32dp32b16xENS4_13SM90_TMA_LOADENS11_INS12_ILi2ELi4ELi3EEES15_NSS_INS5_IJS16_S1L_EEENS5_IJS1L_SC_EEEEEEENS4_39AutoVectorizingCopyWithAssumedAlignmentILi128EEENS4_14SM90_TMA_STOREES25_S27_S27_EEEvvEEEEvNT_6ParamsE,"aw",@nobits
	.sectionflags	@""
	.align	16
	.zero		1024


//--------------------- .nv.shared.reserved.0     --------------------------
	.section	.nv.shared.reserved.0,"aw",@nobits
	.weak		__nv_reservedSMEM_offset_0_alias
	.size		__nv_reservedSMEM_offset_0_alias, 0, 64
	.other		__nv_reservedSMEM_offset_0_alias,@"STO_CUDA_RESERVED_SHARED STV_DEFAULT"
__nv_reservedSMEM_offset_0_alias:
	.zero		0
.nv.shared.reserved.0:
	.zero		64
	.weak		__nv_reservedSMEM_tcgen05_partition
	.type		__nv_reservedSMEM_tcgen05_partition,@object
	.size		__nv_reservedSMEM_tcgen05_partition,(.L_0 - __nv_reservedSMEM_tcgen05_partition)
__nv_reservedSMEM_tcgen05_partition:
	.zero		32
.L_0:


//--------------------- .nv.global                --------------------------
	.section	.nv.global,"aw",@nobits
.nv.global:
	.type		_ZN40_INTERNAL_d312b87d_4_k_cu_0c0edeb5_310654cute1_E,@object
	.size		_ZN40_INTERNAL_d312b87d_4_k_cu_0c0edeb5_310654cute1_E,(_ZN40_INTERNAL_d312b87d_4_k_cu_0c0edeb5_310654cuda3std3__45__cpo6cbeginE - _ZN40_INTERNAL_d312b87d_4_k_cu_0c0edeb5_310654cute1_E)
_ZN40_INTERNAL_d312b87d_4_k_cu_0c0edeb5_310654cute1_E:
	.zero		1
	.type		_ZN40_INTERNAL_d312b87d_4_k_cu_0c0edeb5_310654cuda3std3__45__cpo6cbeginE,@object
	.size		_ZN40_INTERNAL_d312b87d_4_k_cu_0c0edeb5_310654cuda3std3__45__cpo6cbeginE,(_ZN40_INTERNAL_d312b87d_4_k_cu_0c0edeb5_310654cuda3std3__48in_placeE - _ZN40_INTERNAL_d312b87d_4_k_cu_0c0edeb5_310654cuda3std3__45__cpo6cbeginE)
_ZN40_INTERNAL_d312b87d_4_k_cu_0c0edeb5_310654cuda3std3__45__cpo6cbeginE:
	.zero		1
	.type		_ZN40_INTERNAL_d312b87d_4_k_cu_0c0edeb5_310654cuda3std3__48in_placeE,@object
	.size		_ZN40_INTERNAL_d312b87d_4_k_cu_0c0edeb5_310654cuda3std3__48in_placeE,(_ZN40_INTERNAL_d312b87d_4_k_cu_0c0edeb5_310654cuda3std6ranges3__45__cpo9iter_moveE - _ZN40_INTERNAL_d312b87d_4_k_cu_0c0edeb5_310654cuda3std3__48in_placeE)
_ZN40_INTERNAL_d312b87d_4_k_cu_0c0edeb5_310654cuda3std3__48in_placeE:
	.zero		1
	.type		_ZN40_INTERNAL_d312b87d_4_k_cu_0c0edeb5_310654cuda3std6ranges3__45__cpo9iter_moveE,@object
	.size		_ZN40_INTERNAL_d312b87d_4_k_cu_0c0edeb5_310654cuda3std6ranges3__45__cpo9iter_moveE,(_ZN40_INTERNAL_d312b87d_4_k_cu_0c0edeb5_310654cuda3std3__45__cpo5beginE - _ZN40_INTERNAL_d312b87d_4_k_cu_0c0edeb5_310654cuda3std6ranges3__45__cpo9iter_moveE)
_ZN40_INTERNAL_d312b87d_4_k_cu_0c0edeb5_310654cuda3std6ranges3__45__cpo9iter_moveE:
	.zero		1
	.type		_ZN40_INTERNAL_d312b87d_4_k_cu_0c0edeb5_310654cuda3std3__45__cpo5beginE,@object
	.size		_ZN40_INTERNAL_d312b87d_4_k_cu_0c0edeb5_310654cuda3std3__45__cpo5beginE,(_ZN40_INTERNAL_d312b87d_4_k_cu_0c0edeb5_310654cuda3std3__442_GLOBAL__N__d312b87d_4_k_cu_0c0edeb5_310656ignoreE - _ZN40_INTERNAL_d312b87d_4_k_cu_0c0edeb5_310654cuda3std3__45__cpo5beginE)
_ZN40_INTERNAL_d312b87d_4_k_cu_0c0edeb5_310654cuda3std3__45__cpo5beginE:
	.zero		1
	.type		_ZN40_INTERNAL_d312b87d_4_k_cu_0c0edeb5_310654cuda3std3__442_GLOBAL__N__d312b87d_4_k_cu_0c0edeb5_310656ignoreE,@object
	.size		_ZN40_INTERNAL_d312b87d_4_k_cu_0c0edeb5_310654cuda3std3__442_GLOBAL__N__d312b87d_4_k_cu_0c0edeb5_310656ignoreE,(_ZN40_INTERNAL_d312b87d_4_k_cu_0c0edeb5_310654cute7productE - _ZN40_INTERNAL_d312b87d_4_k_cu_0c0edeb5_310654cuda3std3__442_GLOBAL__N__d312b87d_4_k_cu_0c0edeb5_310656ignoreE)
_ZN40_INTERNAL_d312b87d_4_k_cu_0c0edeb5_310654cuda3std3__442_GLOBAL__N__d312b87d_4_k_cu_0c0edeb5_310656ignoreE:
	.zero		1
	.type		_ZN40_INTERNAL_d312b87d_4_k_cu_0c0edeb5_310654cute7productE,@object
	.size		_ZN40_INTERNAL_d312b87d_4_k_cu_0c0edeb5_310654cute7productE,(_ZN40_INTERNAL_d312b87d_4_k_cu_0c0edeb5_310654cuda3std3__45__cpo3endE - _ZN40_INTERNAL_d312b87d_4_k_cu_0c0edeb5_310654cute7productE)
_ZN40_INTERNAL_d312b87d_4_k_cu_0c0edeb5_310654cute7productE:
	.zero		1
	.type		_ZN40_INTERNAL_d312b87d_4_k_cu_0c0edeb5_310654cuda3std3__45__cpo3endE,@object
	.size		_ZN40_INTERNAL_d312b87d_4_k_cu_0c0edeb5_310654cuda3std3__45__cpo3endE,(_ZN40_INTERNAL_d312b87d_4_k_cu_0c0edeb5_310654cuda3std3__419piecewise_constructE - _ZN40_INTERNAL_d312b87d_4_k_cu_0c0edeb5_310654cuda3std3__45__cpo3endE)
_ZN40_INTERNAL_d312b87d_4_k_cu_0c0edeb5_310654cuda3std3__45__cpo3endE:
	.zero		1
	.type		_ZN40_INTERNAL_d312b87d_4_k_cu_0c0edeb5_310654cuda3std3__419piecewise_constructE,@object
	.size		_ZN40_INTERNAL_d312b87d_4_k_cu_0c0edeb5_310654cuda3std3__419piecewise_constructE,(_ZN40_INTERNAL_d312b87d_4_k_cu_0c0edeb5_310654cuda3std3__45__cpo4cendE - _ZN40_INTERNAL_d312b87d_4_k_cu_0c0edeb5_310654cuda3std3__419piecewise_constructE)
_ZN40_INTERNAL_d312b87d_4_k_cu_0c0edeb5_310654cuda3std3__419piecewise_constructE:
	.zero		1
	.type		_ZN40_INTERNAL_d312b87d_4_k_cu_0c0edeb5_310654cuda3std3__45__cpo4cendE,@object
	.size		_ZN40_INTERNAL_d312b87d_4_k_cu_0c0edeb5_310654cuda3std3__45__cpo4cendE,(_ZN40_INTERNAL_d312b87d_4_k_cu_0c0edeb5_310654cuda3std6ranges3__45__cpo4swapE - _ZN40_INTERNAL_d312b87d_4_k_cu_0c0edeb5_310654cuda3std3__45__cpo4cendE)
_ZN40_INTERNAL_d312b87d_4_k_cu_0c0edeb5_310654cuda3std3__45__cpo4cendE:
	.zero		1
	.type		_ZN40_INTERNAL_d312b87d_4_k_cu_0c0edeb5_310654cuda3std6ranges3__45__cpo4swapE,@object
	.size		_ZN40_INTERNAL_d312b87d_4_k_cu_0c0edeb5_310654cuda3std6ranges3__45__cpo4swapE,(.L_10 - _ZN40_INTERNAL_d312b87d_4_k_cu_0c0edeb5_310654cuda3std6ranges3__45__cpo4swapE)
_ZN40_INTERNAL_d312b87d_4_k_cu_0c0edeb5_310654cuda3std6ranges3__45__cpo4swapE:
	.zero		1
.L_10:


//--------------------- .nv.constant0._ZN7cutlass13device_kernelINS_4gemm6kernel13GemmUniversalIN4cute5tupleIJiiiiEEENS1_10collective13CollectiveMmaINS1_35MainloopSm100TmaUmmaWarpSpecializedILi12ELi2ELi4ENS5_IJNS4_1CILi2EEENSA_ILi1EEESC_EEEEENS5_IJNSA_ILi128EEESF_NSA_ILi32EEEEEEfNS5_IJlSC_lEEEfSI_NS4_8TiledMMAINS4_8MMA_AtomIJNS4_23SM100_MMA_TF32_2x1SM_SSINS_10tfloat32_tESM_fLi128ELi128ELNS4_4UMMA5MajorE0ELSO_0ELNSN_7ScaleInE0ELSP_0EEEEEENS4_6LayoutINS5_IJSC_SC_SC_EEENS5_IJNSA_ILi0EEESU_SU_EEEEENS5_IJNS4_10UnderscoreESX_SX_EEEEENS4_18SM100_TMA_2SM_LOADENS4_14ComposedLayoutINS4_7SwizzleILi3ELi4ELi3EEENS4_18smem_ptr_flag_bitsILi32EEENSS_INS5_IJNSA_ILi8EEESG_EEENS5_IJSG_SC_EEEEEEEvNS4_8identityES10_S1A_vS1B_EENS_8epilogue10collective18CollectiveEpilogueINS1D_23Sm100TmaWarpSpecializedILi4ELi2ELi16ELb1ELb0EEEJNS5_IJNSA_ILi64EEESF_SG_EEENS5_IJNSS_IS1I_SC_EENSS_INS5_IJNSA_ILi16EEESB_EEENS5_IJSC_S1I_EEEEEEEEfSI_fSI_NS1D_6fusion15FusionCallbacksIS1H_NS1Q_17LinearCombinationIffffLNS_15FloatRoundStyleE2EEES1J_S1P_JEEENS4_5SM1004TMEM4LOAD26SM100_TMEM_LOAD_32dp32b16xENS4_13SM90_TMA_LOADENS11_INS12_ILi2ELi4ELi3EEES15_NSS_INS5_IJS16_S1L_EEENS5_IJS1L_SC_EEEEEEENS4_39AutoVectorizingCopyWithAssumedAlignmentILi128EEENS4_14SM90_TMA_STOREES25_S27_S27_EEEvvEEEEvNT_6ParamsE --------------------------
	.section	.nv.constant0._ZN7cutlass13device_kernelINS_4gemm6kernel13GemmUniversalIN4cute5tupleIJiiiiEEENS1_10collective13CollectiveMmaINS1_35MainloopSm100TmaUmmaWarpSpecializedILi12ELi2ELi4ENS5_IJNS4_1CILi2EEENSA_ILi1EEESC_EEEEENS5_IJNSA_ILi128EEESF_NSA_ILi32EEEEEEfNS5_IJlSC_lEEEfSI_NS4_8TiledMMAINS4_8MMA_AtomIJNS4_23SM100_MMA_TF32_2x1SM_SSINS_10tfloat32_tESM_fLi128ELi128ELNS4_4UMMA5MajorE0ELSO_0ELNSN_7ScaleInE0ELSP_0EEEEEENS4_6LayoutINS5_IJSC_SC_SC_EEENS5_IJNSA_ILi0EEESU_SU_EEEEENS5_IJNS4_10UnderscoreESX_SX_EEEEENS4_18SM100_TMA_2SM_LOADENS4_14ComposedLayoutINS4_7SwizzleILi3ELi4ELi3EEENS4_18smem_ptr_flag_bitsILi32EEENSS_INS5_IJNSA_ILi8EEESG_EEENS5_IJSG_SC_EEEEEEEvNS4_8identityES10_S1A_vS1B_EENS_8epilogue10collective18CollectiveEpilogueINS1D_23Sm100TmaWarpSpecializedILi4ELi2ELi16ELb1ELb0EEEJNS5_IJNSA_ILi64EEESF_SG_EEENS5_IJNSS_IS1I_SC_EENSS_INS5_IJNSA_ILi16EEESB_EEENS5_IJSC_S1I_EEEEEEEEfSI_fSI_NS1D_6fusion15FusionCallbacksIS1H_NS1Q_17LinearCombinationIffffLNS_15FloatRoundStyleE2EEES1J_S1P_JEEENS4_5SM1004TMEM4LOAD26SM100_TMEM_LOAD_32dp32b16xENS4_13SM90_TMA_LOADENS11_INS12_ILi2ELi4ELi3EEES15_NSS_INS5_IJS16_S1L_EEENS5_IJS1L_SC_EEEEEEENS4_39AutoVectorizingCopyWithAssumedAlignmentILi128EEENS4_14SM90_TMA_STOREES25_S27_S27_EEEvvEEEEvNT_6ParamsE,"a",@progbits
	.sectionflags	@""
	.align	4
.nv.constant0._ZN7cutlass13device_kernelINS_4gemm6kernel13GemmUniversalIN4cute5tupleIJiiiiEEENS1_10collective13CollectiveMmaINS1_35MainloopSm100TmaUmmaWarpSpecializedILi12ELi2ELi4ENS5_IJNS4_1CILi2EEENSA_ILi1EEESC_EEEEENS5_IJNSA_ILi128EEESF_NSA_ILi32EEEEEEfNS5_IJlSC_lEEEfSI_NS4_8TiledMMAINS4_8MMA_AtomIJNS4_23SM100_MMA_TF32_2x1SM_SSINS_10tfloat32_tESM_fLi128ELi128ELNS4_4UMMA5MajorE0ELSO_0ELNSN_7ScaleInE0ELSP_0EEEEEENS4_6LayoutINS5_IJSC_SC_SC_EEENS5_IJNSA_ILi0EEESU_SU_EEEEENS5_IJNS4_10UnderscoreESX_SX_EEEEENS4_18SM100_TMA_2SM_LOADENS4_14ComposedLayoutINS4_7SwizzleILi3ELi4ELi3EEENS4_18smem_ptr_flag_bitsILi32EEENSS_INS5_IJNSA_ILi8EEESG_EEENS5_IJSG_SC_EEEEEEEvNS4_8identityES10_S1A_vS1B_EENS_8epilogue10collective18CollectiveEpilogueINS1D_23Sm100TmaWarpSpecializedILi4ELi2ELi16ELb1ELb0EEEJNS5_IJNSA_ILi64EEESF_SG_EEENS5_IJNSS_IS1I_SC_EENSS_INS5_IJNSA_ILi16EEESB_EEENS5_IJSC_S1I_EEEEEEEEfSI_fSI_NS1D_6fusion15FusionCallbacksIS1H_NS1Q_17LinearCombinationIffffLNS_15FloatRoundStyleE2EEES1J_S1P_JEEENS4_5SM1004TMEM4LOAD26SM100_TMEM_LOAD_32dp32b16xENS4_13SM90_TMA_LOADENS11_INS12_ILi2ELi4ELi3EEES15_NSS_INS5_IJS16_S1L_EEENS5_IJS1L_SC_EEEEEEENS4_39AutoVectorizingCopyWithAssumedAlignmentILi128EEENS4_14SM90_TMA_STOREES25_S27_S27_EEEvvEEEEvNT_6ParamsE:
	.zero		2944


//--------------------- SYMBOLS --------------------------

	.type		.nv.reservedSmem.offset0,@object
	.size		.nv.reservedSmem.offset0,0x4
	.type		.nv.reservedSmem.cap,@object
	.size		.nv.reservedSmem.cap,0x4
	.type		__assertfail,@function
